def attn_fwd(
    Q,
    K,
    V,
    Out,
    Lse,
    sm_scale,
    stride_qz,
    stride_qh,
    stride_qm,
    stride_qk,
    stride_kz,
    stride_kh,
    stride_kn,
    stride_kk,
    stride_vz,
    stride_vh,
    stride_vn,
    stride_vk,
    stride_oz,
    stride_oh,
    stride_om,
    stride_ok,
    seqlen_q,
    seqlen_k,
    BLOCK_M: tl.constexpr,
    BLOCK_N: tl.constexpr,
    HEAD_DIM: tl.constexpr,
    CAUSAL: tl.constexpr,
):
    start_m = tl.program_id(0)
    off_hz = tl.program_id(1)
    q_off = off_hz * stride_qh
    k_off = off_hz * stride_kh
    v_off = off_hz * stride_vh
    offs_m = start_m * BLOCK_M + tl.arange(0, BLOCK_M)
    offs_d = tl.arange(0, HEAD_DIM)
    offs_n = tl.arange(0, BLOCK_N)
    q_ptrs = Q + q_off + offs_m[:, None] * stride_qm + offs_d[None, :] * stride_qk
    k_ptrs = K + k_off + offs_d[:, None] * stride_kk + offs_n[None, :] * stride_kn
    v_ptrs = V + v_off + offs_n[:, None] * stride_vn + offs_d[None, :] * stride_vk
    m_i = tl.full([BLOCK_M], float("-inf"), dtype=tl.float32)
    l_i = tl.zeros([BLOCK_M], dtype=tl.float32) + 1.0
    acc = tl.zeros([BLOCK_M, HEAD_DIM], dtype=tl.float32)
    q = tl.load(q_ptrs)
    acc, l_i, m_i = _attn_fwd_inner(
        acc,
        l_i,
        m_i,
        q,
        k_ptrs,
        v_ptrs,
        sm_scale,
        stride_kn,
        stride_vn,
        start_m,
        seqlen_k,
        BLOCK_M,
        BLOCK_N,
        HEAD_DIM,
        CAUSAL,
    )
    acc = acc / l_i[:, None]
    lse = m_i + tl.math.log2(l_i) / 1.4426950408889634
    o_ptrs = (
        Out
        + off_hz * stride_oh
        + offs_m[:, None] * stride_om
        + offs_d[None, :] * stride_ok
    )
    tl.store(o_ptrs, acc.to(Out.dtype.element_ty))
    tl.store(Lse + off_hz * seqlen_q + offs_m, lse)

# config = {"BLOCK_M": 32, "BLOCK_N": 64, "HEAD_DIM": 256, "arch": "sm_80", "causal": false, "dtype": "fp16", "num_stages": 4, "num_warps": 8}
# arch = sm_80


// ===== COMPILED SASS (sm_80) =====

	.target	sm_80

	.elftype	@"ET_EXEC"


//--------------------- .note.nv.tkinfo           --------------------------
	.section	.note.nv.tkinfo,"",@"SHT_NOTE"
	.sectionflags	@"SHF_NOTE_NV_TKINFO"
	.tkinfo
        /*0018*/ 	.word	0x00000002
        /*0030*/ 	.string	""
        /*0030*/ 	.string	"ptxas"
        /*0030*/ 	.string	"Cuda compilation tools, release 13.0, V13.0.88"
        /*0030*/ 	.string	"Build cuda_13.0.r13.0/compiler.36424714_0"
        /*0030*/ 	.string	"-v  -suppress-debug-info  -lineinfo  -arch sm_80 "



//--------------------- .note.nv.cuinfo           --------------------------
	.section	.note.nv.cuinfo,"",@"SHT_NOTE"
	.sectionflags	@"SHF_NOTE_NV_CUINFO"
        /*0018*/ 	.short	0x0002
        /*001a*/ 	.short	0x0050
        /*001c*/ 	.short	0x0082
	.zero		2


//--------------------- .nv.info                  --------------------------
	.section	.nv.info,"",@"SHT_CUDA_INFO"
	.align	4


	//----- nvinfo : EIATTR_REGCOUNT
	.align		4
        /*0000*/ 	.byte	0x04, 0x2f
        /*0002*/ 	.short	(.L_2 - .L_1)
	.align		4
.L_1:
        /*0004*/ 	.word	index@(attn_fwd)
        /*0008*/ 	.word	0x000000ff


	//----- nvinfo : EIATTR_FRAME_SIZE
	.align		4
.L_2:
        /*000c*/ 	.byte	0x04, 0x11
        /*000e*/ 	.short	(.L_4 - .L_3)
	.align		4
.L_3:
        /*0010*/ 	.word	index@(attn_fwd)
        /*0014*/ 	.word	0x00000258


	//----- nvinfo : EIATTR_MIN_STACK_SIZE
	.align		4
.L_4:
        /*0018*/ 	.byte	0x04, 0x12
        /*001a*/ 	.short	(.L_6 - .L_5)
	.align		4
.L_5:
        /*001c*/ 	.word	index@(attn_fwd)
        /*0020*/ 	.word	0x00000258
.L_6:


//--------------------- .nv.info.attn_fwd         --------------------------
	.section	.nv.info.attn_fwd,"",@"SHT_CUDA_INFO"
	.sectionflags	@""
	.align	4


	//----- nvinfo : EIATTR_CUDA_API_VERSION
	.align		4
        /*0000*/ 	.byte	0x04, 0x37
        /*0002*/ 	.short	(.L_8 - .L_7)
.L_7:
        /*0004*/ 	.word	0x00000082


	//----- nvinfo : EIATTR_SW2861232_WAR
	.align		4
.L_8:
        /*0008*/ 	.byte	0x01, 0x35
	.zero		2


	//----- nvinfo : EIATTR_PARAM_CBANK
	.align		4
        /*000c*/ 	.byte	0x04, 0x0a
        /*000e*/ 	.short	(.L_10 - .L_9)
	.align		4
.L_9:
        /*0010*/ 	.word	index@(.nv.constant0.attn_fwd)
        /*0014*/ 	.short	0x0160
        /*0016*/ 	.short	0x0088


	//----- nvinfo : EIATTR_CBANK_PARAM_SIZE
	.align		4
.L_10:
        /*0018*/ 	.byte	0x03, 0x19
        /*001a*/ 	.short	0x0088


	//----- nvinfo : EIATTR_KPARAM_INFO
	.align		4
        /*001c*/ 	.byte	0x04, 0x17
        /*001e*/ 	.short	(.L_12 - .L_11)
.L_11:
        /*0020*/ 	.word	0x00000000
        /*0024*/ 	.short	0x0019
        /*0026*/ 	.short	0x0080
        /*0028*/ 	.byte	0x00, 0xf4, 0x21, 0x00


	//----- nvinfo : EIATTR_KPARAM_INFO
	.align		4
.L_12:
        /*002c*/ 	.byte	0x04, 0x17
        /*002e*/ 	.short	(.L_14 - .L_13)
.L_13:
        /*0030*/ 	.word	0x00000000
        /*0034*/ 	.short	0x0018
        /*0036*/ 	.short	0x0078
        /*0038*/ 	.byte	0x00, 0xf4, 0x21, 0x00


	//----- nvinfo : EIATTR_KPARAM_INFO
	.align		4
.L_14:
        /*003c*/ 	.byte	0x04, 0x17
        /*003e*/ 	.short	(.L_16 - .L_15)
.L_15:
        /*0040*/ 	.word	0x00000000
        /*0044*/ 	.short	0x0017
        /*0046*/ 	.short	0x0070
        /*0048*/ 	.byte	0x00, 0xf0, 0x11, 0x00


	//----- nvinfo : EIATTR_KPARAM_INFO
	.align		4
.L_16:
        /*004c*/ 	.byte	0x04, 0x17
        /*004e*/ 	.short	(.L_18 - .L_17)
.L_17:
        /*0050*/ 	.word	0x00000000
        /*0054*/ 	.short	0x0016
        /*0056*/ 	.short	0x006c
        /*0058*/ 	.byte	0x00, 0xf0, 0x11, 0x00


	//----- nvinfo : EIATTR_KPARAM_INFO
	.align		4
.L_18:
        /*005c*/ 	.byte	0x04, 0x17
        /*005e*/ 	.short	(.L_20 - .L_19)
.L_19:
        /*0060*/ 	.word	0x00000000
        /*0064*/ 	.short	0x0015
        /*0066*/ 	.short	0x0068
        /*0068*/ 	.byte	0x00, 0xf0, 0x11, 0x00


	//----- nvinfo : EIATTR_KPARAM_INFO
	.align		4
.L_20:
        /*006c*/ 	.byte	0x04, 0x17
        /*006e*/ 	.short	(.L_22 - .L_21)
.L_21:
        /*0070*/ 	.word	0x00000000
        /*0074*/ 	.short	0x0014
        /*0076*/ 	.short	0x0064
        /*0078*/ 	.byte	0x00, 0xf0, 0x11, 0x00


	//----- nvinfo : EIATTR_KPARAM_INFO
	.align		4
.L_22:
        /*007c*/ 	.byte	0x04, 0x17
        /*007e*/ 	.short	(.L_24 - .L_23)
.L_23:
        /*0080*/ 	.word	0x00000000
        /*0084*/ 	.short	0x0013
        /*0086*/ 	.short	0x0060
        /*0088*/ 	.byte	0x00, 0xf0, 0x11, 0x00


	//----- nvinfo : EIATTR_KPARAM_INFO
	.align		4
.L_24:
        /*008c*/ 	.byte	0x04, 0x17
        /*008e*/ 	.short	(.L_26 - .L_25)
.L_25:
        /*0090*/ 	.word	0x00000000
        /*0094*/ 	.short	0x0012
        /*0096*/ 	.short	0x005c
        /*0098*/ 	.byte	0x00, 0xf0, 0x11, 0x00


	//----- nvinfo : EIATTR_KPARAM_INFO
	.align		4
.L_26:
        /*009c*/ 	.byte	0x04, 0x17
        /*009e*/ 	.short	(.L_28 - .L_27)
.L_27:
        /*00a0*/ 	.word	0x00000000
        /*00a4*/ 	.short	0x0011
        /*00a6*/ 	.short	0x0058
        /*00a8*/ 	.byte	0x00, 0xf0, 0x11, 0x00


	//----- nvinfo : EIATTR_KPARAM_INFO
	.align		4
.L_28:
        /*00ac*/ 	.byte	0x04, 0x17
        /*00ae*/ 	.short	(.L_30 - .L_29)
.L_29:
        /*00b0*/ 	.word	0x00000000
        /*00b4*/ 	.short	0x0010
        /*00b6*/ 	.short	0x0054
        /*00b8*/ 	.byte	0x00, 0xf0, 0x11, 0x00


	//----- nvinfo : EIATTR_KPARAM_INFO
	.align		4
.L_30:
        /*00bc*/ 	.byte	0x04, 0x17
        /*00be*/ 	.short	(.L_32 - .L_31)
.L_31:
        /*00c0*/ 	.word	0x00000000
        /*00c4*/ 	.short	0x000f
        /*00c6*/ 	.short	0x0050
        /*00c8*/ 	.byte	0x00, 0xf0, 0x11, 0x00


	//----- nvinfo : EIATTR_KPARAM_INFO
	.align		4
.L_32:
        /*00cc*/ 	.byte	0x04, 0x17
        /*00ce*/ 	.short	(.L_34 - .L_33)
.L_33:
        /*00d0*/ 	.word	0x00000000
        /*00d4*/ 	.short	0x000e
        /*00d6*/ 	.short	0x004c
        /*00d8*/ 	.byte	0x00, 0xf0, 0x11, 0x00


	//----- nvinfo : EIATTR_KPARAM_INFO
	.align		4
.L_34:
        /*00dc*/ 	.byte	0x04, 0x17
        /*00de*/ 	.short	(.L_36 - .L_35)
.L_35:
        /*00e0*/ 	.word	0x00000000
        /*00e4*/ 	.short	0x000d
        /*00e6*/ 	.short	0x0048
        /*00e8*/ 	.byte	0x00, 0xf0, 0x11, 0x00


	//----- nvinfo : EIATTR_KPARAM_INFO
	.align		4
.L_36:
        /*00ec*/ 	.byte	0x04, 0x17
        /*00ee*/ 	.short	(.L_38 - .L_37)
.L_37:
        /*00f0*/ 	.word	0x00000000
        /*00f4*/ 	.short	0x000c
        /*00f6*/ 	.short	0x0044
        /*00f8*/ 	.byte	0x00, 0xf0, 0x11, 0x00


	//----- nvinfo : EIATTR_KPARAM_INFO
	.align		4
.L_38:
        /*00fc*/ 	.byte	0x04, 0x17
        /*00fe*/ 	.short	(.L_40 - .L_39)
.L_39:
        /*0100*/ 	.word	0x00000000
        /*0104*/ 	.short	0x000b
        /*0106*/ 	.short	0x0040
        /*0108*/ 	.byte	0x00, 0xf0, 0x11, 0x00


	//----- nvinfo : EIATTR_KPARAM_INFO
	.align		4
.L_40:
        /*010c*/ 	.byte	0x04, 0x17
        /*010e*/ 	.short	(.L_42 - .L_41)
.L_41:
        /*0110*/ 	.word	0x00000000
        /*0114*/ 	.short	0x000a
        /*0116*/ 	.short	0x003c
        /*0118*/ 	.byte	0x00, 0xf0, 0x11, 0x00


	//----- nvinfo : EIATTR_KPARAM_INFO
	.align		4
.L_42:
        /*011c*/ 	.byte	0x04, 0x17
        /*011e*/ 	.short	(.L_44 - .L_43)
.L_43:
        /*0120*/ 	.word	0x00000000
        /*0124*/ 	.short	0x0009
        /*0126*/ 	.short	0x0038
        /*0128*/ 	.byte	0x00, 0xf0, 0x11, 0x00


	//----- nvinfo : EIATTR_KPARAM_INFO
	.align		4
.L_44:
        /*012c*/ 	.byte	0x04, 0x17
        /*012e*/ 	.short	(.L_46 - .L_45)
.L_45:
        /*0130*/ 	.word	0x00000000
        /*0134*/ 	.short	0x0008
        /*0136*/ 	.short	0x0034
        /*0138*/ 	.byte	0x00, 0xf0, 0x11, 0x00


	//----- nvinfo : EIATTR_KPARAM_INFO
	.align		4
.L_46:
        /*013c*/ 	.byte	0x04, 0x17
        /*013e*/ 	.short	(.L_48 - .L_47)
.L_47:
        /*0140*/ 	.word	0x00000000
        /*0144*/ 	.short	0x0007
        /*0146*/ 	.short	0x0030
        /*0148*/ 	.byte	0x00, 0xf0, 0x11, 0x00


	//----- nvinfo : EIATTR_KPARAM_INFO
	.align		4
.L_48:
        /*014c*/ 	.byte	0x04, 0x17
        /*014e*/ 	.short	(.L_50 - .L_49)
.L_49:
        /*0150*/ 	.word	0x00000000
        /*0154*/ 	.short	0x0006
        /*0156*/ 	.short	0x002c
        /*0158*/ 	.byte	0x00, 0xf0, 0x11, 0x00


	//----- nvinfo : EIATTR_KPARAM_INFO
	.align		4
.L_50:
        /*015c*/ 	.byte	0x04, 0x17
        /*015e*/ 	.short	(.L_52 - .L_51)
.L_51:
        /*0160*/ 	.word	0x00000000
        /*0164*/ 	.short	0x0005
        /*0166*/ 	.short	0x0028
        /*0168*/ 	.byte	0x00, 0xf0, 0x11, 0x00


	//----- nvinfo : EIATTR_KPARAM_INFO
	.align		4
.L_52:
        /*016c*/ 	.byte	0x04, 0x17
        /*016e*/ 	.short	(.L_54 - .L_53)
.L_53:
        /*0170*/ 	.word	0x00000000
        /*0174*/ 	.short	0x0004
        /*0176*/ 	.short	0x0020
        /*0178*/ 	.byte	0x00, 0xf4, 0x21, 0x00


	//----- nvinfo : EIATTR_KPARAM_INFO
	.align		4
.L_54:
        /*017c*/ 	.byte	0x04, 0x17
        /*017e*/ 	.short	(.L_56 - .L_55)
.L_55:
        /*0180*/ 	.word	0x00000000
        /*0184*/ 	.short	0x0003
        /*0186*/ 	.short	0x0018
        /*0188*/ 	.byte	0x00, 0xf4, 0x21, 0x00


	//----- nvinfo : EIATTR_KPARAM_INFO
	.align		4
.L_56:
        /*018c*/ 	.byte	0x04, 0x17
        /*018e*/ 	.short	(.L_58 - .L_57)
.L_57:
        /*0190*/ 	.word	0x00000000
        /*0194*/ 	.short	0x0002
        /*0196*/ 	.short	0x0010
        /*0198*/ 	.byte	0x00, 0xf4, 0x21, 0x00


	//----- nvinfo : EIATTR_KPARAM_INFO
	.align		4
.L_58:
        /*019c*/ 	.byte	0x04, 0x17
        /*019e*/ 	.short	(.L_60 - .L_59)
.L_59:
        /*01a0*/ 	.word	0x00000000
        /*01a4*/ 	.short	0x0001
        /*01a6*/ 	.short	0x0008
        /*01a8*/ 	.byte	0x00, 0xf4, 0x21, 0x00


	//----- nvinfo : EIATTR_KPARAM_INFO
	.align		4
.L_60:
        /*01ac*/ 	.byte	0x04, 0x17
        /*01ae*/ 	.short	(.L_62 - .L_61)
.L_61:
        /*01b0*/ 	.word	0x00000000
        /*01b4*/ 	.short	0x0000
        /*01b6*/ 	.short	0x0000
        /*01b8*/ 	.byte	0x00, 0xf4, 0x21, 0x00


	//----- nvinfo : EIATTR_MAXREG_COUNT
	.align		4
.L_62:
        /*01bc*/ 	.byte	0x03, 0x1b
        /*01be*/ 	.short	0x00ff


	//----- nvinfo : EIATTR_NUM_BARRIERS
	.align		4
        /*01c0*/ 	.byte	0x02, 0x4c
        /*01c2*/ 	.byte	0x01
	.zero		1


	//----- nvinfo : EIATTR_ANNOTATIONS
	.align		4
        /*01c4*/ 	.byte	0x04, 0x55
        /*01c6*/ 	.short	(.L_64 - .L_63)


	//   ....[0]....
.L_63:
        /*01c8*/ 	.word	0x00000001
        /*01cc*/ 	.byte	0xd0, 0x11, 0x00, 0x00, 0x01, 0x00, 0x00, 0x00, 0x10, 0x12, 0x00, 0x00, 0x01, 0x00, 0x00, 0x00
        /* <DEDUP_REMOVED lines=75> */
        /*068c*/ 	.byte	0x90, 0x48, 0x00, 0x00, 0x01, 0x00, 0x00, 0x00, 0x90, 0x4b, 0x00, 0x00


	//----- nvinfo : EIATTR_MERCURY_ISA_VERSION
	.align		4
.L_64:
        /*0698*/ 	.byte	0x03, 0x5f
        /*069a*/ 	.short	0x0000


	//----- nvinfo : EIATTR_COOP_GROUP_MASK_REGIDS
	.align		4
        /*069c*/ 	.byte	0x04, 0x29
        /*069e*/ 	.short	(.L_66 - .L_65)


	//   ....[0]....
.L_65:
        /*06a0*/ 	.word	0xffffffff


	//   ....[1]....
        /*06a4*/ 	.word	0xffffffff


	//   ....[2]....
        /*06a8*/ 	.word	0xffffffff


	//   ....[3]....
        /*06ac*/ 	.word	0xffffffff


	//   ....[4]....
        /*06b0*/ 	.word	0xffffffff


	//   ....[5]....
        /*06b4*/ 	.word	0xffffffff


	//   ....[6]....
        /*06b8*/ 	.word	0xffffffff


	//   ....[7]....
        /*06bc*/ 	.word	0xffffffff


	//   ....[8]....
        /*06c0*/ 	.word	0xffffffff


	//   ....[9]....
        /*06c4*/ 	.word	0xffffffff


	//   ....[10]....
        /*06c8*/ 	.word	0xffffffff


	//   ....[11]....
        /*06cc*/ 	.word	0xffffffff


	//   ....[12]....
        /*06d0*/ 	.word	0xffffffff


	//   ....[13]....
        /*06d4*/ 	.word	0xffffffff


	//   ....[14]....
        /*06d8*/ 	.word	0xffffffff


	//   ....[15]....
        /*06dc*/ 	.word	0xffffffff


	//   ....[16]....
        /*06e0*/ 	.word	0xffffffff


	//   ....[17]....
        /*06e4*/ 	.word	0xffffffff


	//   ....[18]....
        /*06e8*/ 	.word	0xffffffff


	//   ....[19]....
        /*06ec*/ 	.word	0xffffffff


	//   ....[20]....
        /*06f0*/ 	.word	0xffffffff


	//   ....[21]....
        /*06f4*/ 	.word	0xffffffff


	//----- nvinfo : EIATTR_COOP_GROUP_INSTR_OFFSETS
	.align		4
.L_66:
        /*06f8*/ 	.byte	0x04, 0x28
        /*06fa*/ 	.short	(.L_68 - .L_67)


	//   ....[0]....
.L_67:
        /*06fc*/ 	.word	0x00004960


	//   ....[1]....
        /*0700*/ 	.word	0x00004970


	//   ....[2]....
        /*0704*/ 	.word	0x00004980


	//   ....[3]....
        /*0708*/ 	.word	0x00004990


	//   ....[4]....
        /*070c*/ 	.word	0x000049e0


	//   ....[5]....
        /*0710*/ 	.word	0x000049f0


	//   ....[6]....
        /*0714*/ 	.word	0x00004a00


	//   ....[7]....
        /*0718*/ 	.word	0x00004a10


	//   ....[8]....
        /*071c*/ 	.word	0x00004ad0


	//   ....[9]....
        /*0720*/ 	.word	0x00004af0


	//   ....[10]....
        /*0724*/ 	.word	0x00004b10


	//   ....[11]....
        /*0728*/ 	.word	0x00004d90


	//   ....[12]....
        /*072c*/ 	.word	0x00004da0


	//   ....[13]....
        /*0730*/ 	.word	0x00004dc0


	//   ....[14]....
        /*0734*/ 	.word	0x00004dd0


	//   ....[15]....
        /*0738*/ 	.word	0x00004e20


	//   ....[16]....
        /*073c*/ 	.word	0x00004e30


	//   ....[17]....
        /*0740*/ 	.word	0x00004e40


	//   ....[18]....
        /*0744*/ 	.word	0x00004e50


	//   ....[19]....
        /*0748*/ 	.word	0x00004f10


	//   ....[20]....
        /*074c*/ 	.word	0x00004f30


	//   ....[21]....
        /*0750*/ 	.word	0x00004f50


	//----- nvinfo : EIATTR_EXIT_INSTR_OFFSETS
	.align		4
.L_68:
        /*0754*/ 	.byte	0x04, 0x1c
        /*0756*/ 	.short	(.L_70 - .L_69)


	//   ....[0]....
.L_69:
        /*0758*/ 	.word	0x00008180


	//   ....[1]....
        /*075c*/ 	.word	0x00008220


	//----- nvinfo : EIATTR_REQNTID
	.align		4
.L_70:
        /*0760*/ 	.byte	0x04, 0x10
        /*0762*/ 	.short	(.L_72 - .L_71)
.L_71:
        /*0764*/ 	.word	0x00000100
        /*0768*/ 	.word	0x00000001
        /*076c*/ 	.word	0x00000001
.L_72:


//--------------------- .nv.callgraph             --------------------------
	.section	.nv.callgraph,"",@"SHT_CUDA_CALLGRAPH"
	.align	4
	.sectionentsize	8
	.align		4
        /*0000*/ 	.word	0x00000000
	.align		4
        /*0004*/ 	.word	0xffffffff
	.align		4
        /*0008*/ 	.word	0x00000000
	.align		4
        /*000c*/ 	.word	0xfffffffe
	.align		4
        /*0010*/ 	.word	0x00000000
	.align		4
        /*0014*/ 	.word	0xfffffffd
	.align		4
        /*0018*/ 	.word	0x00000000
	.align		4
        /*001c*/ 	.word	0xfffffffc


//--------------------- .nv.rel.action            --------------------------
	.section	.nv.rel.action,"",@"SHT_CUDA_RELOCINFO"
	.align	8
	.sectionentsize	8
        /*0000*/ 	.byte	0x73, 0x00, 0x00, 0x00, 0x00, 0x00, 0x00, 0x00, 0x00, 0x00, 0x00, 0x11, 0x25, 0x00, 0x05, 0x36


//--------------------- .nv.constant4             --------------------------
	.section	.nv.constant4,"a",@progbits
	.align	8
	.align		8
.nv.constant4:
        /*0000*/ 	.dword	_$_str


//--------------------- .nv.constant0.attn_fwd    --------------------------
	.section	.nv.constant0.attn_fwd,"a",@progbits
	.sectionflags	@""
	.align	4
.nv.constant0.attn_fwd:
	.zero		488


//--------------------- .text.attn_fwd            --------------------------
	.section	.text.attn_fwd,"ax",@progbits
	.sectioninfo	@"SHI_REGISTERS=255"
	.align	128
        .global         attn_fwd
        .type           attn_fwd,@function
        .size           attn_fwd,(.L_x_3 - attn_fwd)
        .other          attn_fwd,@"STO_CUDA_ENTRY STV_DEFAULT"
attn_fwd:
.text.attn_fwd:
[----:B------:R-:W-:Y:S02]  /*0000*/  IMAD.MOV.U32 R1, RZ, RZ, c[0x0][0x28] ;  /* 0x00000a00ff017624 */ /* 0x000fe400078e00ff */
[----:B------:R-:W0:Y:S01]  /*0010*/  S2R R243, SR_TID.X ;  /* 0x0000000000f37919 */ /* 0x000e220000002100 */
[----:B------:R-:W-:Y:S01]  /*0020*/  MOV R75, c[0x0][0x198] ;  /* 0x00006600004b7a02 */ /* 0x000fe20000000f00 */
[----:B------:R-:W-:Y:S01]  /*0030*/  ULDC.64 UR4, c[0x0][0x118] ;  /* 0x0000460000047ab9 */ /* 0x000fe20000000a00 */
[----:B------:R-:W-:Y:S01]  /*0040*/  IADD3 R1, R1, -0x258, RZ ;  /* 0xfffffda801017810 */ /* 0x000fe20007ffe0ff */
[----:B------:R-:W1:Y:S04]  /*0050*/  S2R R3, SR_CTAID.X ;  /* 0x0000000000037919 */ /* 0x000e680000002500 */
[----:B------:R-:W2:Y:S01]  /*0060*/  S2R R28, SR_CTAID.Y ;  /* 0x00000000001c7919 */ /* 0x000ea20000002600 */
[----:B0-----:R-:W-:Y:S02]  /*0070*/  LOP3.LUT R16, R243, 0x1f, RZ, 0xc0, !PT ;  /* 0x0000001ff3107812 */ /* 0x001fe400078ec0ff */
[----:B------:R-:W-:-:S03]  /*0080*/  SHF.R.U32.HI R17, RZ, 0x5, R243 ;  /* 0x00000005ff117819 */ /* 0x000fc600000116f3 */
[----:B-1----:R-:W-:Y:S01]  /*0090*/  IMAD R2, R3, 0x20, R16 ;  /* 0x0000002003027824 */ /* 0x002fe200078e0210 */
[----:B------:R-:W-:Y:S01]  /*00a0*/  SGXT.U32 R17, R17, 0x3 ;  /* 0x000000031111781a */ /* 0x000fe20000000000 */
[----:B--2---:R-:W-:Y:S02]  /*00b0*/  IMAD R0, R28, c[0x0][0x190], RZ ;  /* 0x000064001c007a24 */ /* 0x004fe400078e02ff */
[----:B------:R-:W-:Y:S02]  /*00c0*/  IMAD R3, R2, c[0x0][0x194], RZ ;  /* 0x0000650002037a24 */ /* 0x000fe400078e02ff */
[----:B------:R-:W-:Y:S02]  /*00d0*/  IMAD.SHL.U32 R2, R0, 0x2, RZ ;  /* 0x0000000200027824 */ /* 0x000fe400078e00ff */
[----:B------:R-:W-:Y:S02]  /*00e0*/  IMAD.SHL.U32 R5, R3, 0x2, RZ ;  /* 0x0000000203057824 */ /* 0x000fe400078e00ff */
[----:B------:R-:W-:-:S02]  /*00f0*/  IMAD R6, R17, c[0x0][0x198], RZ ;  /* 0x0000660011067a24 */ /* 0x000fc400078e02ff */
[----:B------:R-:W-:Y:S01]  /*0100*/  IMAD.HI R0, R0, 0x2, RZ ;  /* 0x0000000200007827 */ /* 0x000fe200078e02ff */
[----:B------:R-:W-:Y:S02]  /*0110*/  IADD3 R15, P0, P1, R5, c[0x0][0x160], R2 ;  /* 0x00005800050f7a10 */ /* 0x000fe4000791e002 */
[----:B------:R-:W-:Y:S01]  /*0120*/  LEA R5, R75, R6, 0x3 ;  /* 0x000000064b057211 */ /* 0x000fe200078e18ff */
[----:B------:R-:W-:-:S05]  /*0130*/  IMAD.HI R3, R3, 0x2, RZ ;  /* 0x0000000203037827 */ /* 0x000fca00078e02ff */
[----:B------:R-:W-:Y:S01]  /*0140*/  IADD3.X R73, R3, c[0x0][0x164], R0, P0, P1 ;  /* 0x0000590003497a10 */ /* 0x000fe200007e2400 */
[----:B------:R-:W-:Y:S01]  /*0150*/  IMAD R0, R75, 0x8, R5 ;  /* 0x000000084b007824 */ /* 0x000fe200078e0205 */
[CC--:B------:R-:W-:Y:S02]  /*0160*/  LEA R2, P0, R6.reuse, R15.reuse, 0x1 ;  /* 0x0000000f06027211 */ /* 0x0c0fe400078008ff */
[----:B------:R-:W-:Y:S01]  /*0170*/  LEA R4, P1, R5, R15, 0x1 ;  /* 0x0000000f05047211 */ /* 0x000fe200078208ff */
[----:B------:R-:W-:Y:S01]  /*0180*/  IMAD R9, R75, 0x8, R0 ;  /* 0x000000084b097824 */ /* 0x000fe200078e0200 */
[----:B------:R-:W-:Y:S02]  /*0190*/  LEA.HI.X.SX32 R3, R6, R73, 0x1, P0 ;  /* 0x0000004906037211 */ /* 0x000fe400000f0eff */
[C---:B------:R-:W-:Y:S02]  /*01a0*/  LEA R6, P0, R0.reuse, R15, 0x1 ;  /* 0x0000000f00067211 */ /* 0x040fe400078008ff */
[-C--:B------:R-:W-:Y:S01]  /*01b0*/  LEA.HI.X.SX32 R5, R5, R73.reuse, 0x1, P1 ;  /* 0x0000004905057211 */ /* 0x080fe200008f0eff */
[----:B------:R0:W2:Y:S01]  /*01c0*/  LDG.E.U16 R19, [R2.64] ;  /* 0x0000000402137981 */ /* 0x0000a2000c1e1500 */
[----:B------:R-:W-:-:S02]  /*01d0*/  LEA.HI.X.SX32 R7, R0, R73, 0x1, P0 ;  /* 0x0000004900077211 */ /* 0x000fc400000f0eff */
[----:B------:R-:W-:Y:S01]  /*01e0*/  LEA R8, P0, R9, R15, 0x1 ;  /* 0x0000000f09087211 */ /* 0x000fe200078008ff */
[----:B------:R1:W3:Y:S01]  /*01f0*/  LDG.E.U16 R21, [R4.64] ;  /* 0x0000000404157981 */ /* 0x0002e2000c1e1500 */
[----:B------:R-:W-:Y:S02]  /*0200*/  LEA R0, R75, R9, 0x3 ;  /* 0x000000094b007211 */ /* 0x000fe400078e18ff */
[----:B------:R-:W-:Y:S01]  /*0210*/  LEA.HI.X.SX32 R9, R9, R73, 0x1, P0 ;  /* 0x0000004909097211 */ /* 0x000fe200000f0eff */
[----:B------:R4:W5:Y:S01]  /*0220*/  LDG.E.U16 R23, [R6.64] ;  /* 0x0000000406177981 */ /* 0x000962000c1e1500 */
[C---:B------:R-:W-:Y:S01]  /*0230*/  LEA R10, P0, R0.reuse, R15, 0x1 ;  /* 0x0000000f000a7211 */ /* 0x040fe200078008ff */
[C---:B------:R-:W-:Y:S02]  /*0240*/  IMAD R13, R75.reuse, 0x8, R0 ;  /* 0x000000084b0d7824 */ /* 0x040fe400078e0200 */
[----:B------:R1:W5:Y:S01]  /*0250*/  LDG.E.U16 R25, [R8.64] ;  /* 0x0000000408197981 */ /* 0x000362000c1e1500 */
[----:B------:R-:W-:Y:S01]  /*0260*/  LEA.HI.X.SX32 R11, R0, R73, 0x1, P0 ;  /* 0x00000049000b7211 */ /* 0x000fe200000f0eff */
[----:B------:R-:W-:Y:S01]  /*0270*/  IMAD R0, R75, 0x8, R13 ;  /* 0x000000084b007824 */ /* 0x000fe200078e020d */
[----:B0-----:R-:W-:-:S03]  /*0280*/  LEA R2, P0, R13, R15, 0x1 ;  /* 0x0000000f0d027211 */ /* 0x001fc600078008ff */
[----:B------:R0:W5:Y:S01]  /*0290*/  LDG.E.U16 R27, [R10.64] ;  /* 0x000000040a1b7981 */ /* 0x000162000c1e1500 */
[C---:B------:R-:W-:Y:S02]  /*02a0*/  LEA R12, P1, R0.reuse, R15, 0x1 ;  /* 0x0000000f000c7211 */ /* 0x040fe400078208ff */
[----:B------:R-:W-:Y:S02]  /*02b0*/  LEA R14, R75, R0, 0x3 ;  /* 0x000000004b0e7211 */ /* 0x000fe400078e18ff */
[-C--:B------:R-:W-:Y:S02]  /*02c0*/  LEA.HI.X.SX32 R3, R13, R73.reuse, 0x1, P0 ;  /* 0x000000490d037211 */ /* 0x080fe400000f0eff */
[----:B------:R-:W-:Y:S01]  /*02d0*/  LEA.HI.X.SX32 R13, R0, R73, 0x1, P1 ;  /* 0x00000049000d7211 */ /* 0x000fe200008f0eff */
[C---:B------:R-:W-:Y:S01]  /*02e0*/  IMAD R0, R75.reuse, 0x8, R14 ;  /* 0x000000084b007824 */ /* 0x040fe200078e020e */
[C---:B-1----:R-:W-:Y:S01]  /*02f0*/  LEA R4, P0, R14.reuse, R15, 0x1 ;  /* 0x0000000f0e047211 */ /* 0x042fe200078008ff */
[----:B------:R1:W5:Y:S02]  /*0300*/  LDG.E.U16 R29, [R2.64] ;  /* 0x00000004021d7981 */ /* 0x000364000c1e1500 */
[----:B------:R-:W-:Y:S01]  /*0310*/  IMAD R9, R75, 0x8, R0 ;  /* 0x000000084b097824 */ /* 0x000fe200078e0200 */
[----:B------:R-:W-:Y:S01]  /*0320*/  LEA.HI.X.SX32 R5, R14, R73, 0x1, P0 ;  /* 0x000000490e057211 */ /* 0x000fe200000f0eff */
[----:B------:R0:W5:Y:S01]  /*0330*/  LDG.E.U16 R31, [R12.64] ;  /* 0x000000040c1f7981 */ /* 0x000162000c1e1500 */
[----:B----4-:R-:W-:-:S03]  /*0340*/  LEA R6, P0, R0, R15, 0x1 ;  /* 0x0000000f00067211 */ /* 0x010fc600078008ff */
[----:B------:R4:W5:Y:S01]  /*0350*/  LDG.E.U16 R33, [R4.64] ;  /* 0x0000000404217981 */ /* 0x000962000c1e1500 */
[----:B------:R-:W-:Y:S02]  /*0360*/  LEA.HI.X.SX32 R7, R0, R73, 0x1, P0 ;  /* 0x0000004900077211 */ /* 0x000fe400000f0eff */
[----:B------:R-:W-:Y:S02]  /*0370*/  LEA R0, R75, R9, 0x3 ;  /* 0x000000094b007211 */ /* 0x000fe400078e18ff */
[-C--:B------:R-:W-:Y:S01]  /*0380*/  LEA R8, P0, R9, R15.reuse, 0x1 ;  /* 0x0000000f09087211 */ /* 0x080fe200078008ff */
[----:B------:R4:W5:Y:S01]  /*0390*/  LDG.E.U16 R35, [R6.64] ;  /* 0x0000000406237981 */ /* 0x000962000c1e1500 */
[C---:B0-----:R-:W-:Y:S01]  /*03a0*/  LEA R10, P1, R0.reuse, R15, 0x1 ;  /* 0x0000000f000a7211 */ /* 0x041fe200078208ff */
[----:B------:R-:W-:Y:S01]  /*03b0*/  IMAD R14, R75, 0x8, R0 ;  /* 0x000000084b0e7824 */ /* 0x000fe200078e0200 */
[-C--:B------:R-:W-:Y:S02]  /*03c0*/  LEA.HI.X.SX32 R9, R9, R73.reuse, 0x1, P0 ;  /* 0x0000004909097211 */ /* 0x080fe400000f0eff */
[----:B------:R-:W-:Y:S01]  /*03d0*/  LEA.HI.X.SX32 R11, R0, R73, 0x1, P1 ;  /* 0x00000049000b7211 */ /* 0x000fe200008f0eff */
[----:B------:R-:W-:Y:S01]  /*03e0*/  IMAD R0, R75, 0x8, R14 ;  /* 0x000000084b007824 */ /* 0x000fe200078e020e */
[C---:B-1----:R-:W-:Y:S01]  /*03f0*/  LEA R2, P0, R14.reuse, R15, 0x1 ;  /* 0x0000000f0e027211 */ /* 0x042fe200078008ff */
[----:B------:R0:W5:Y:S03]  /*0400*/  LDG.E.U16 R37, [R8.64] ;  /* 0x0000000408257981 */ /* 0x000166000c1e1500 */
[----:B------:R-:W-:Y:S01]  /*0410*/  LEA.HI.X.SX32 R3, R14, R73, 0x1, P0 ;  /* 0x000000490e037211 */ /* 0x000fe200000f0eff */
[----:B------:R1:W5:Y:S01]  /*0420*/  LDG.E.U16 R39, [R10.64] ;  /* 0x000000040a277981 */ /* 0x000362000c1e1500 */
[----:B----4-:R-:W-:-:S02]  /*0430*/  LEA R4, P0, R0, R15, 0x1 ;  /* 0x0000000f00047211 */ /* 0x010fc400078008ff */
[----:B------:R-:W-:Y:S01]  /*0440*/  LEA R13, R75, R0, 0x3 ;  /* 0x000000004b0d7211 */ /* 0x000fe200078e18ff */
[----:B------:R4:W5:Y:S01]  /*0450*/  LDG.E.U16 R41, [R2.64] ;  /* 0x0000000402297981 */ /* 0x000962000c1e1500 */
[----:B------:R-:W-:-:S03]  /*0460*/  LEA.HI.X.SX32 R5, R0, R73, 0x1, P0 ;  /* 0x0000004900057211 */ /* 0x000fc600000f0eff */
[----:B------:R-:W-:Y:S01]  /*0470*/  IMAD R0, R75, 0x8, R13 ;  /* 0x000000084b007824 */ /* 0x000fe200078e020d */
[-C--:B------:R-:W-:Y:S01]  /*0480*/  LEA R6, P0, R13, R15.reuse, 0x1 ;  /* 0x0000000f0d067211 */ /* 0x080fe200078008ff */
[----:B------:R1:W5:Y:S02]  /*0490*/  LDG.E.U16 R43, [R4.64] ;  /* 0x00000004042b7981 */ /* 0x000364000c1e1500 */
[----:B------:R-:W-:Y:S01]  /*04a0*/  IMAD R14, R75, 0x8, R0 ;  /* 0x000000084b0e7824 */ /* 0x000fe200078e0200 */
[C---:B------:R-:W-:Y:S02]  /*04b0*/  LEA R12, P1, R0.reuse, R15, 0x1 ;  /* 0x0000000f000c7211 */ /* 0x040fe400078208ff */
[-C--:B------:R-:W-:Y:S02]  /*04c0*/  LEA.HI.X.SX32 R7, R13, R73.reuse, 0x1, P0 ;  /* 0x000000490d077211 */ /* 0x080fe400000f0eff */
[----:B------:R-:W-:Y:S02]  /*04d0*/  LEA.HI.X.SX32 R13, R0, R73, 0x1, P1 ;  /* 0x00000049000d7211 */ /* 0x000fe400008f0eff */
[----:B0-----:R-:W-:Y:S01]  /*04e0*/  LEA R8, P0, R14, R15, 0x1 ;  /* 0x0000000f0e087211 */ /* 0x001fe200078008ff */
[----:B------:R0:W5:Y:S01]  /*04f0*/  LDG.E.U16 R45, [R6.64] ;  /* 0x00000004062d7981 */ /* 0x000162000c1e1500 */
[----:B------:R-:W-:-:S02]  /*0500*/  LEA R0, R75, R14, 0x3 ;  /* 0x0000000e4b007211 */ /* 0x000fc400078e18ff */
[----:B------:R-:W-:Y:S01]  /*0510*/  LEA.HI.X.SX32 R9, R14, R73, 0x1, P0 ;  /* 0x000000490e097211 */ /* 0x000fe200000f0eff */
[----:B------:R0:W5:Y:S01]  /*0520*/  LDG.E.U16 R47, [R12.64] ;  /* 0x000000040c2f7981 */ /* 0x000162000c1e1500 */
[C---:B----4-:R-:W-:Y:S01]  /*0530*/  LEA R2, P0, R0.reuse, R15, 0x1 ;  /* 0x0000000f00027211 */ /* 0x050fe200078008ff */
[C---:B-1----:R-:W-:Y:S02]  /*0540*/  IMAD R11, R75.reuse, 0x8, R0 ;  /* 0x000000084b0b7824 */ /* 0x042fe400078e0200 */
[----:B------:R1:W4:Y:S01]  /*0550*/  LDG.E.U16 R49, [R8.64] ;  /* 0x0000000408317981 */ /* 0x000322000c1e1500 */
[----:B------:R-:W-:Y:S01]  /*0560*/  LEA.HI.X.SX32 R3, R0, R73, 0x1, P0 ;  /* 0x0000004900037211 */ /* 0x000fe200000f0eff */
[----:B------:R-:W-:Y:S01]  /*0570*/  IMAD R0, R75, 0x8, R11 ;  /* 0x000000084b007824 */ /* 0x000fe200078e020b */
[----:B------:R-:W-:-:S03]  /*0580*/  LEA R4, P0, R11, R15, 0x1 ;  /* 0x0000000f0b047211 */ /* 0x000fc600078008ff */
[----:B------:R1:W4:Y:S01]  /*0590*/  LDG.E.U16 R51, [R2.64] ;  /* 0x0000000402337981 */ /* 0x000322000c1e1500 */
[C---:B------:R-:W-:Y:S02]  /*05a0*/  LEA R10, P1, R0.reuse, R15, 0x1 ;  /* 0x0000000f000a7211 */ /* 0x040fe400078208ff */
[----:B------:R-:W-:Y:S02]  /*05b0*/  LEA R14, R75, R0, 0x3 ;  /* 0x000000004b0e7211 */ /* 0x000fe400078e18ff */
[-C--:B------:R-:W-:Y:S02]  /*05c0*/  LEA.HI.X.SX32 R5, R11, R73.reuse, 0x1, P0 ;  /* 0x000000490b057211 */ /* 0x080fe400000f0eff */
[----:B------:R-:W-:Y:S01]  /*05d0*/  LEA.HI.X.SX32 R11, R0, R73, 0x1, P1 ;  /* 0x00000049000b7211 */ /* 0x000fe200008f0eff */
[C---:B------:R-:W-:Y:S01]  /*05e0*/  IMAD R0, R75.reuse, 0x8, R14 ;  /* 0x000000084b007824 */ /* 0x040fe200078e020e */
[C---:B0-----:R-:W-:Y:S01]  /*05f0*/  LEA R6, P0, R14.reuse, R15, 0x1 ;  /* 0x0000000f0e067211 */ /* 0x041fe200078008ff */
[----:B------:R0:W4:Y:S02]  /*0600*/  LDG.E.U16 R53, [R4.64] ;  /* 0x0000000404357981 */ /* 0x000124000c1e1500 */
[----:B------:R-:W-:Y:S01]  /*0610*/  IMAD R13, R75, 0x8, R0 ;  /* 0x000000084b0d7824 */ /* 0x000fe200078e0200 */
[----:B------:R-:W-:Y:S01]  /*0620*/  LEA.HI.X.SX32 R7, R14, R73, 0x1, P0 ;  /* 0x000000490e077211 */ /* 0x000fe200000f0eff */
[----:B------:R0:W4:Y:S01]  /*0630*/  LDG.E.U16 R55, [R10.64] ;  /* 0x000000040a377981 */ /* 0x000122000c1e1500 */
[----:B-1----:R-:W-:-:S03]  /*0640*/  LEA R8, P0, R0, R15, 0x1 ;  /* 0x0000000f00087211 */ /* 0x002fc600078008ff */
[----:B------:R1:W4:Y:S01]  /*0650*/  LDG.E.U16 R57, [R6.64] ;  /* 0x0000000406397981 */ /* 0x000322000c1e1500 */
[----:B------:R-:W-:Y:S02]  /*0660*/  LEA.HI.X.SX32 R9, R0, R73, 0x1, P0 ;  /* 0x0000004900097211 */ /* 0x000fe400000f0eff */
[----:B------:R-:W-:Y:S02]  /*0670*/  LEA R0, R75, R13, 0x3 ;  /* 0x0000000d4b007211 */ /* 0x000fe400078e18ff */
[-C--:B------:R-:W-:Y:S01]  /*0680*/  LEA R2, P0, R13, R15.reuse, 0x1 ;  /* 0x0000000f0d027211 */ /* 0x080fe200078008ff */
[----:B------:R1:W4:Y:S01]  /*0690*/  LDG.E.U16 R59, [R8.64] ;  /* 0x00000004083b7981 */ /* 0x000322000c1e1500 */
[C---:B------:R-:W-:Y:S01]  /*06a0*/  LEA R12, P1, R0.reuse, R15, 0x1 ;  /* 0x0000000f000c7211 */ /* 0x040fe200078208ff */
[----:B------:R-:W-:Y:S01]  /*06b0*/  IMAD R14, R75, 0x8, R0 ;  /* 0x000000084b0e7824 */ /* 0x000fe200078e0200 */
[-C--:B------:R-:W-:Y:S02]  /*06c0*/  LEA.HI.X.SX32 R3, R13, R73.reuse, 0x1, P0 ;  /* 0x000000490d037211 */ /* 0x080fe400000f0eff */
[----:B------:R-:W-:Y:S01]  /*06d0*/  LEA.HI.X.SX32 R13, R0, R73, 0x1, P1 ;  /* 0x00000049000d7211 */ /* 0x000fe200008f0eff */
[----:B------:R-:W-:Y:S01]  /*06e0*/  IMAD R0, R75, 0x8, R14 ;  /* 0x000000084b007824 */ /* 0x000fe200078e020e */
[C---:B0-----:R-:W-:Y:S01]  /*06f0*/  LEA R4, P0, R14.reuse, R15, 0x1 ;  /* 0x0000000f0e047211 */ /* 0x041fe200078008ff */
[----:B------:R0:W4:Y:S03]  /*0700*/  LDG.E.U16 R61, [R2.64] ;  /* 0x00000004023d7981 */ /* 0x000126000c1e1500 */
[----:B------:R-:W-:Y:S01]  /*0710*/  LEA.HI.X.SX32 R5, R14, R73, 0x1, P0 ;  /* 0x000000490e057211 */ /* 0x000fe200000f0eff */
[----:B------:R0:W4:Y:S01]  /*0720*/  LDG.E.U16 R63, [R12.64] ;  /* 0x000000040c3f7981 */ /* 0x000122000c1e1500 */
[----:B-1----:R-:W-:-:S02]  /*0730*/  LEA R6, P0, R0, R15, 0x1 ;  /* 0x0000000f00067211 */ /* 0x002fc400078008ff */
[----:B------:R-:W-:Y:S01]  /*0740*/  LEA R11, R75, R0, 0x3 ;  /* 0x000000004b0b7211 */ /* 0x000fe200078e18ff */
[----:B------:R1:W4:Y:S01]  /*0750*/  LDG.E.U16 R65, [R4.64] ;  /* 0x0000000404417981 */ /* 0x000322000c1e1500 */
[----:B------:R-:W-:-:S03]  /*0760*/  LEA.HI.X.SX32 R7, R0, R73, 0x1, P0 ;  /* 0x0000004900077211 */ /* 0x000fc600000f0eff */
[----:B------:R-:W-:Y:S01]  /*0770*/  IMAD R0, R75, 0x8, R11 ;  /* 0x000000084b007824 */ /* 0x000fe200078e020b */
[-C--:B------:R-:W-:Y:S01]  /*0780*/  LEA R8, P0, R11, R15.reuse, 0x1 ;  /* 0x0000000f0b087211 */ /* 0x080fe200078008ff */
[----:B------:R0:W4:Y:S02]  /*0790*/  LDG.E.U16 R67, [R6.64] ;  /* 0x0000000406437981 */ /* 0x000124000c1e1500 */
[----:B------:R-:W-:Y:S01]  /*07a0*/  IMAD R14, R75, 0x8, R0 ;  /* 0x000000084b0e7824 */ /* 0x000fe200078e0200 */
[C---:B------:R-:W-:Y:S02]  /*07b0*/  LEA R10, P1, R0.reuse, R15, 0x1 ;  /* 0x0000000f000a7211 */ /* 0x040fe400078208ff */
[-C--:B------:R-:W-:Y:S02]  /*07c0*/  LEA.HI.X.SX32 R9, R11, R73.reuse, 0x1, P0 ;  /* 0x000000490b097211 */ /* 0x080fe400000f0eff */
[----:B------:R-:W-:Y:S02]  /*07d0*/  LEA.HI.X.SX32 R11, R0, R73, 0x1, P1 ;  /* 0x00000049000b7211 */ /* 0x000fe400008f0eff */
[----:B------:R-:W-:Y:S01]  /*07e0*/  LEA R0, R75, R14, 0x3 ;  /* 0x0000000e4b007211 */ /* 0x000fe200078e18ff */
[----:B------:R1:W4:Y:S01]  /*07f0*/  LDG.E.U16 R69, [R8.64] ;  /* 0x0000000408457981 */ /* 0x000322000c1e1500 */
[----:B0-----:R-:W-:-:S03]  /*0800*/  LEA R2, P0, R14, R15, 0x1 ;  /* 0x0000000f0e027211 */ /* 0x001fc600078008ff */
[C---:B------:R-:W-:Y:S01]  /*0810*/  IMAD R13, R75.reuse, 0x8, R0 ;  /* 0x000000084b0d7824 */ /* 0x040fe200078e0200 */
[----:B------:R-:W-:Y:S01]  /*0820*/  LEA.HI.X.SX32 R3, R14, R73, 0x1, P0 ;  /* 0x000000490e037211 */ /* 0x000fe200000f0eff */
[----:B------:R0:W4:Y:S01]  /*0830*/  LDG.E.U16 R71, [R10.64] ;  /* 0x000000040a477981 */ /* 0x000122000c1e1500 */
[----:B-1----:R-:W-:Y:S01]  /*0840*/  LEA R4, P0, R0, R15, 0x1 ;  /* 0x0000000f00047211 */ /* 0x002fe200078008ff */
[----:B------:R-:W-:-:S03]  /*0850*/  IMAD R14, R75, 0x8, R13 ;  /* 0x000000084b0e7824 */ /* 0x000fc600078e020d */
[----:B------:R-:W-:Y:S01]  /*0860*/  LEA.HI.X.SX32 R5, R0, R73, 0x1, P0 ;  /* 0x0000004900057211 */ /* 0x000fe200000f0eff */
[----:B------:R-:W4:Y:S01]  /*0870*/  LDG.E.U16 R3, [R2.64] ;  /* 0x0000000402037981 */ /* 0x000f22000c1e1500 */
[----:B------:R-:W-:Y:S02]  /*0880*/  LEA R6, P0, R13, R15, 0x1 ;  /* 0x0000000f0d067211 */ /* 0x000fe400078008ff */
[----:B------:R-:W-:Y:S02]  /*0890*/  LEA R0, R75, R14, 0x3 ;  /* 0x0000000e4b007211 */ /* 0x000fe400078e18ff */
[----:B------:R-:W-:Y:S01]  /*08a0*/  LEA.HI.X.SX32 R7, R13, R73, 0x1, P0 ;  /* 0x000000490d077211 */ /* 0x000fe200000f0eff */
[----:B------:R1:W4:Y:S01]  /*08b0*/  LDG.E.U16 R5, [R4.64] ;  /* 0x0000000404057981 */ /* 0x000322000c1e1500 */
[-C--:B------:R-:W-:Y:S02]  /*08c0*/  LEA R12, P1, R14, R15.reuse, 0x1 ;  /* 0x0000000f0e0c7211 */ /* 0x080fe400078208ff */
[----:B------:R-:W-:-:S02]  /*08d0*/  LEA R8, P0, R0, R15, 0x1 ;  /* 0x0000000f00087211 */ /* 0x000fc400078008ff */
[-C--:B------:R-:W-:Y:S02]  /*08e0*/  LEA.HI.X.SX32 R13, R14, R73.reuse, 0x1, P1 ;  /* 0x000000490e0d7211 */ /* 0x080fe400008f0eff */
[----:B------:R-:W-:Y:S02]  /*08f0*/  LEA.HI.X.SX32 R9, R0, R73, 0x1, P0 ;  /* 0x0000004900097211 */ /* 0x000fe400000f0eff */
[----:B------:R0:W4:Y:S04]  /*0900*/  LDG.E.U16 R73, [R6.64] ;  /* 0x0000000406497981 */ /* 0x000128000c1e1500 */
[----:B------:R0:W4:Y:S04]  /*0910*/  LDG.E.U16 R75, [R12.64] ;  /* 0x000000040c4b7981 */ /* 0x000128000c1e1500 */
[----:B------:R0:W4:Y:S01]  /*0920*/  LDG.E.U16 R77, [R8.64] ;  /* 0x00000004084d7981 */ /* 0x000122000c1e1500 */
[----:B------:R-:W-:-:S02]  /*0930*/  LOP3.LUT R26, R243, 0xff, RZ, 0xc0, !PT ;  /* 0x000000fff31a7812 */ /* 0x000fc400078ec0ff */
[----:B------:R-:W-:-:S03]  /*0940*/  LOP3.LUT R18, R243, 0xc0, RZ, 0xc0, !PT ;  /* 0x000000c0f3127812 */ /* 0x000fc600078ec0ff */
[----:B------:R-:W-:Y:S01]  /*0950*/  IMAD.SHL.U32 R15, R26, 0x2, RZ ;  /* 0x000000021a0f7824 */ /* 0x000fe200078e00ff */
[----:B------:R-:W-:-:S04]  /*0960*/  SHF.R.U32.HI R14, RZ, 0x2, R18 ;  /* 0x00000002ff0e7819 */ /* 0x000fc80000011612 */
[----:B------:R-:W-:Y:S01]  /*0970*/  LOP3.LUT R14, R15, R14, RZ, 0x3c, !PT ;  /* 0x0000000e0f0e7212 */ /* 0x000fe200078e3cff */
[----:B------:R-:W-:-:S05]  /*0980*/  IMAD.MOV.U32 R0, RZ, RZ, c[0x0][0x1d0] ;  /* 0x00007400ff007624 */ /* 0x000fca00078e00ff */
[----:B------:R-:W-:Y:S01]  /*0990*/  ISETP.GE.AND P0, PT, R0, 0x1, PT ;  /* 0x000000010000780c */ /* 0x000fe20003f06270 */
[----:B0-----:R-:W-:Y:S01]  /*09a0*/  IMAD.MOV.U32 R12, RZ, RZ, -0x800000 ;  /* 0xff800000ff0c7424 */ /* 0x001fe200078e00ff */
[----:B------:R-:W-:Y:S01]  /*09b0*/  MOV R13, 0x3f800000 ;  /* 0x3f800000000d7802 */ /* 0x000fe20000000f00 */
[----:B------:R-:W-:Y:S01]  /*09c0*/  IMAD.MOV.U32 R11, RZ, RZ, -0x800000 ;  /* 0xff800000ff0b7424 */ /* 0x000fe200078e00ff */
[----:B------:R-:W-:Y:S01]  /*09d0*/  MOV R10, 0xff800000 ;  /* 0xff800000000a7802 */ /* 0x000fe20000000f00 */
[----:B------:R-:W-:Y:S01]  /*09e0*/  IMAD.MOV.U32 R9, RZ, RZ, -0x800000 ;  /* 0xff800000ff097424 */ /* 0x000fe200078e00ff */
[----:B------:R-:W-:Y:S01]  /*09f0*/  MOV R7, 0x3f800000 ;  /* 0x3f80000000077802 */ /* 0x000fe20000000f00 */
[----:B------:R-:W-:Y:S01]  /*0a00*/  IMAD.MOV.U32 R8, RZ, RZ, 0x3f800000 ;  /* 0x3f800000ff087424 */ /* 0x000fe200078e00ff */
[----:B------:R-:W-:Y:S01]  /*0a10*/  CS2R R92, SRZ ;  /* 0x00000000005c7805 */ /* 0x000fe2000001ff00 */
[----:B------:R-:W-:Y:S01]  /*0a20*/  IMAD.MOV.U32 R6, RZ, RZ, 0x3f800000 ;  /* 0x3f800000ff067424 */ /* 0x000fe200078e00ff */
[----:B------:R-:W-:Y:S01]  /*0a30*/  CS2R R94, SRZ ;  /* 0x00000000005e7805 */ /* 0x000fe2000001ff00 */
        /* <DEDUP_REMOVED lines=14> */
[----:B------:R-:W-:Y:S01]  /*0b20*/  LOP3.LUT R36, R243, 0xe0, RZ, 0xc0, !PT ;  /* 0x000000e0f3247812 */ /* 0x000fe200078ec0ff */
[----:B------:R-:W-:Y:S01]  /*0b30*/  IMAD R0, R17, c[0x0][0x1c8], RZ ;  /* 0x0000720011007a24 */ /* 0x000fe200078e02ff */
[----:B-1----:R-:W-:Y:S01]  /*0b40*/  LOP3.LUT R4, R243, 0x3f, RZ, 0xc0, !PT ;  /* 0x0000003ff3047812 */ /* 0x002fe200078ec0ff */
[----:B--2---:R0:W-:Y:S04]  /*0b50*/  STS.U16 [R14+0x8000], R19 ;  /* 0x008000130e007388 */ /* 0x0041e80000000400 */
[----:B---3--:R0:W-:Y:S04]  /*0b60*/  STS.U16 [R14+0x8200], R21 ;  /* 0x008200150e007388 */ /* 0x0081e80000000400 */
[----:B-----5:R0:W-:Y:S04]  /*0b70*/  STS.U16 [R14+0x8400], R23 ;  /* 0x008400170e007388 */ /* 0x0201e80000000400 */
[----:B------:R0:W-:Y:S04]  /*0b80*/  STS.U16 [R14+0x8600], R25 ;  /* 0x008600190e007388 */ /* 0x0001e80000000400 */
        /* <DEDUP_REMOVED lines=11> */
[----:B----4-:R0:W-:Y:S04]  /*0c40*/  STS.U16 [R14+0x9e00], R49 ;  /* 0x009e00310e007388 */ /* 0x0101e80000000400 */
        /* <DEDUP_REMOVED lines=15> */
[----:B------:R0:W-:Y:S01]  /*0d40*/  STS.U16 [R14+0xbe00], R77 ;  /* 0x00be004d0e007388 */ /* 0x0001e20000000400 */
[----:B------:R-:W-:Y:S05]  /*0d50*/  @!P0 BRA `(.L_x_0) ;  /* 0x0000562000008947 */ /* 0x000fea0003800000 */
[----:B------:R-:W-:Y:S01]  /*0d60*/  SHF.R.U32.HI R0, RZ, 0x6, R243 ;  /* 0x00000006ff007819 */ /* 0x000fe200000116f3 */
[----:B0-----:R-:W-:Y:S01]  /*0d70*/  IMAD.MOV.U32 R57, RZ, RZ, c[0x0][0x1b8] ;  /* 0x00006e00ff397624 */ /* 0x001fe200078e00ff */
[----:B------:R-:W-:Y:S01]  /*0d80*/  SHF.R.U32.HI R7, RZ, 0x3, R26 ;  /* 0x00000003ff077819 */ /* 0x000fe2000001161a */
[----:B------:R-:W-:Y:S01]  /*0d90*/  IMAD R3, R26, c[0x0][0x1a8], RZ ;  /* 0x00006a001a037a24 */ /* 0x000fe200078e02ff */
[----:B------:R-:W-:Y:S01]  /*0da0*/  SGXT.U32 R0, R0, 0x2 ;  /* 0x000000020000781a */ /* 0x000fe20000000000 */
[----:B------:R-:W-:Y:S01]  /*0db0*/  IMAD R2, R28, c[0x0][0x1b0], RZ ;  /* 0x00006c001c027a24 */ /* 0x000fe200078e02ff */
[----:B------:R-:W-:Y:S01]  /*0dc0*/  LOP3.LUT R30, R7, 0x1c, RZ, 0xc0, !PT ;  /* 0x0000001c071e7812 */ /* 0x000fe200078ec0ff */
[----:B------:R-:W-:Y:S01]  /*0dd0*/  IMAD R5, R4, c[0x0][0x1b4], RZ ;  /* 0x00006d0004057a24 */ /* 0x000fe200078e02ff */
[----:B------:R-:W-:Y:S01]  /*0de0*/  LOP3.LUT R34, R243, 0x1c, RZ, 0xc0, !PT ;  /* 0x0000001cf3227812 */ /* 0x000fe200078ec0ff */
[----:B------:R-:W-:Y:S01]  /*0df0*/  IMAD R6, R0, c[0x0][0x1b8], RZ ;  /* 0x00006e0000067a24 */ /* 0x000fe200078e02ff */
[----:B------:R-:W-:Y:S01]  /*0e00*/  LOP3.LUT R252, R14, 0x40, RZ, 0x3c, !PT ;  /* 0x000000400efc7812 */ /* 0x000fe200078e3cff */
[----:B------:R-:W-:Y:S01]  /*0e10*/  IMAD.SHL.U32 R4, R2, 0x2, RZ ;  /* 0x0000000202047824 */ /* 0x000fe200078e00ff */
[----:B------:R-:W-:Y:S01]  /*0e20*/  SHF.L.U32 R19, R34, 0x3, RZ ;  /* 0x0000000322137819 */ /* 0x000fe200000006ff */
[----:B------:R-:W-:Y:S01]  /*0e30*/  IMAD.SHL.U32 R7, R5, 0x2, RZ ;  /* 0x0000000205077824 */ /* 0x000fe200078e00ff */
[----:B------:R-:W-:Y:S01]  /*0e40*/  LEA R8, R57, R6, 0x2 ;  /* 0x0000000639087211 */ /* 0x000fe200078e10ff */
[----:B------:R-:W-:Y:S01]  /*0e50*/  IMAD R0, R28, c[0x0][0x1a0], RZ ;  /* 0x000068001c007a24 */ /* 0x000fe200078e02ff */
[----:B------:R-:W-:Y:S01]  /*0e60*/  CS2R R92, SRZ ;  /* 0x00000000005c7805 */ /* 0x000fe2000001ff00 */
[----:B------:R-:W-:Y:S01]  /*0e70*/  IMAD.HI R2, R2, 0x2, RZ ;  /* 0x0000000202027827 */ /* 0x000fe200078e02ff */
[----:B------:R-:W-:Y:S01]  /*0e80*/  IADD3 R63, P2, P3, R7, c[0x0][0x170], R4 ;  /* 0x00005c00073f7a10 */ /* 0x000fe20007b5e004 */
[----:B------:R-:W-:Y:S01]  /*0e90*/  CS2R R94, SRZ ;  /* 0x00000000005e7805 */ /* 0x000fe2000001ff00 */
[C---:B------:R-:W-:Y:S01]  /*0ea0*/  SHF.L.U32 R22, R0.reuse, 0x1, RZ ;  /* 0x0000000100167819 */ /* 0x040fe200000006ff */
[----:B------:R-:W-:Y:S01]  /*0eb0*/  IMAD R10, R57, 0x4, R8 ;  /* 0x00000004390a7824 */ /* 0x000fe200078e0208 */
[----:B------:R-:W-:Y:S01]  /*0ec0*/  CS2R R88, SRZ ;  /* 0x0000000000587805 */ /* 0x000fe2000001ff00 */
[----:B------:R-:W-:Y:S01]  /*0ed0*/  IMAD.HI R9, R5, 0x2, RZ ;  /* 0x0000000205097827 */ /* 0x000fe200078e02ff */
[----:B------:R-:W-:Y:S01]  /*0ee0*/  CS2R R90, SRZ ;  /* 0x00000000005a7805 */ /* 0x000fe2000001ff00 */
[----:B------:R-:W-:Y:S01]  /*0ef0*/  CS2R R84, SRZ ;  /* 0x0000000000547805 */ /* 0x000fe2000001ff00 */
[----:B------:R-:W-:Y:S01]  /*0f00*/  CS2R R86, SRZ ;  /* 0x0000000000567805 */ /* 0x000fe2000001ff00 */
[----:B------:R-:W-:Y:S01]  /*0f10*/  IMAD R11, R57, 0x4, R10 ;  /* 0x00000004390b7824 */ /* 0x000fe200078e020a */
[----:B------:R-:W-:Y:S01]  /*0f20*/  IADD3.X R65, R9, c[0x0][0x174], R2, P2, P3 ;  /* 0x00005d0009417a10 */ /* 0x000fe200017e6402 */
[----:B------:R-:W-:Y:S01]  /*0f30*/  IMAD.SHL.U32 R23, R3, 0x2, RZ ;  /* 0x0000000203177824 */ /* 0x000fe200078e00ff */
[----:B------:R-:W-:Y:S01]  /*0f40*/  LOP3.LUT R2, R243, 0x7, RZ, 0xc0, !PT ;  /* 0x00000007f3027812 */ /* 0x000fe200078ec0ff */
[----:B------:R-:W-:Y:S01]  /*0f50*/  IMAD.HI R0, R0, 0x2, RZ ;  /* 0x0000000200007827 */ /* 0x000fe200078e02ff */
[----:B------:R-:W-:Y:S01]  /*0f60*/  LEA R12, R57, R11, 0x2 ;  /* 0x0000000b390c7211 */ /* 0x000fe200078e10ff */
[----:B------:R-:W-:Y:S01]  /*0f70*/  CS2R R80, SRZ ;  /* 0x0000000000507805 */ /* 0x000fe2000001ff00 */
[----:B------:R-:W-:Y:S01]  /*0f80*/  IADD3 R22, P0, P1, R23, c[0x0][0x168], R22 ;  /* 0x00005a0017167a10 */ /* 0x000fe2000791e016 */
[----:B------:R-:W-:Y:S01]  /*0f90*/  IMAD.HI R3, R3, 0x2, RZ ;  /* 0x0000000203037827 */ /* 0x000fe200078e02ff */
[----:B------:R-:W-:-:S03]  /*0fa0*/  LEA R38, P2, R10, R63, 0x1 ;  /* 0x0000003f0a267211 */ /* 0x000fc600078408ff */
[----:B------:R-:W-:Y:S01]  /*0fb0*/  IMAD R13, R57, 0x4, R12 ;  /* 0x00000004390d7824 */ /* 0x000fe200078e020c */
[----:B------:R-:W-:Y:S01]  /*0fc0*/  IADD3.X R23, R3, c[0x0][0x16c], R0, P0, P1 ;  /* 0x00005b0003177a10 */ /* 0x000fe200007e2400 */
[----:B------:R-:W-:Y:S01]  /*0fd0*/  IMAD.IADD R5, R19, 0x1, R30 ;  /* 0x0000000113057824 */ /* 0x000fe200078e021e */
[-C--:B------:R-:W-:Y:S01]  /*0fe0*/  LEA R42, P0, R6, R63.reuse, 0x1 ;  /* 0x0000003f062a7211 */ /* 0x080fe200078008ff */
[----:B------:R-:W-:Y:S01]  /*0ff0*/  IMAD R17, R57, 0x4, R13 ;  /* 0x0000000439117824 */ /* 0x000fe200078e020d */
[----:B------:R-:W-:Y:S01]  /*1000*/  LEA R40, P1, R8, R63, 0x1 ;  /* 0x0000003f08287211 */ /* 0x000fe200078208ff */
[C---:B------:R-:W-:Y:S01]  /*1010*/  IMAD.SHL.U32 R0, R243.reuse, 0x8, RZ ;  /* 0x00000008f3007824 */ /* 0x040fe200078e00ff */
[----:B------:R-:W-:Y:S01]  /*1020*/  LEA.HI.X.SX32 R43, R6, R65, 0x1, P0 ;  /* 0x00000041062b7211 */ /* 0x000fe200000f0eff */
[----:B------:R-:W-:Y:S01]  /*1030*/  IMAD.SHL.U32 R4, R243, 0x80, RZ ;  /* 0x00000080f3047824 */ /* 0x000fe200078e00ff */
[----:B------:R-:W-:Y:S01]  /*1040*/  LEA R18, R57, R17, 0x2 ;  /* 0x0000001139127211 */ /* 0x000fe200078e10ff */
[----:B------:R-:W-:Y:S01]  /*1050*/  IMAD.SHL.U32 R33, R2, 0x10, RZ ;  /* 0x0000001002217824 */ /* 0x000fe200078e00ff */
[----:B------:R-:W-:Y:S01]  /*1060*/  LOP3.LUT R3, R0, 0x30, RZ, 0xc0, !PT ;  /* 0x0000003000037812 */ /* 0x000fe200078ec0ff */
[----:B------:R-:W-:Y:S01]  /*1070*/  IMAD.SHL.U32 R0, R243, 0x2, RZ ;  /* 0x00000002f3007824 */ /* 0x000fe200078e00ff */
[-C--:B------:R-:W-:Y:S01]  /*1080*/  LEA.HI.X.SX32 R41, R8, R65.reuse, 0x1, P1 ;  /* 0x0000004108297211 */ /* 0x080fe200008f0eff */
[----:B------:R-:W-:Y:S01]  /*1090*/  IMAD R20, R57, 0x4, R18 ;  /* 0x0000000439147824 */ /* 0x000fe200078e0212 */
[C---:B------:R-:W-:Y:S01]  /*10a0*/  LOP3.LUT R19, R33.reuse, 0x780, R4, 0xf8, !PT ;  /* 0x0000078021137812 */ /* 0x040fe200078ef804 */
[----:B------:R-:W-:Y:S01]  /*10b0*/  IMAD R3, R2, 0x40, R3 ;  /* 0x0000004002037824 */ /* 0x000fe200078e0203 */
[----:B------:R-:W-:Y:S01]  /*10c0*/  LOP3.LUT R4, R33, 0x30, R0, 0x78, !PT ;  /* 0x0000003021047812 */ /* 0x000fe200078e7800 */
[C---:B------:R-:W-:Y:S01]  /*10d0*/  IMAD R21, R57.reuse, 0x4, R20 ;  /* 0x0000000439157824 */ /* 0x040fe200078e0214 */
[----:B------:R-:W-:Y:S01]  /*10e0*/  LEA.HI.X.SX32 R39, R10, R65, 0x1, P2 ;  /* 0x000000410a277211 */ /* 0x000fe200010f0eff */
[----:B------:R-:W-:Y:S01]  /*10f0*/  IMAD R37, R36, 0x80, R33 ;  /* 0x0000008024257824 */ /* 0x000fe200078e0221 */
[----:B------:R-:W-:Y:S01]  /*1100*/  LEA R33, R2, R36, 0x2 ;  /* 0x0000002402217211 */ /* 0x000fe200078e10ff */
[----:B------:R-:W-:Y:S01]  /*1110*/  IMAD R24, R57, 0x4, R21 ;  /* 0x0000000439187824 */ /* 0x000fe200078e0215 */
[----:B------:R-:W-:Y:S01]  /*1120*/  LOP3.LUT R35, R3, 0x10, R0, 0x78, !PT ;  /* 0x0000001003237812 */ /* 0x000fe200078e7800 */
[----:B------:R-:W-:Y:S01]  /*1130*/  IMAD R34, R34, 0x8, R16 ;  /* 0x0000000822227824 */ /* 0x000fe200078e0210 */
[----:B------:R-:W-:Y:S01]  /*1140*/  SHF.R.U32.HI R3, RZ, 0x1, R36 ;  /* 0x00000001ff037819 */ /* 0x000fe20000011624 */
[----:B------:R-:W-:Y:S01]  /*1150*/  IMAD.MOV.U32 R64, RZ, RZ, -0x800000 ;  /* 0xff800000ff407424 */ /* 0x000fe200078e00ff */
[----:B------:R-:W-:Y:S01]  /*1160*/  LEA R25, R57, R24, 0x2 ;  /* 0x0000001839197211 */ /* 0x000fe200078e10ff */
[----:B------:R-:W-:Y:S01]  /*1170*/  IMAD.SHL.U32 R34, R34, 0x4, RZ ;  /* 0x0000000422227824 */ /* 0x000fe200078e00ff */
[----:B------:R-:W-:Y:S01]  /*1180*/  LEA R4, R33, R4, 0x5 ;  /* 0x0000000421047211 */ /* 0x000fe200078e28ff */
[----:B------:R-:W-:Y:S01]  /*1190*/  IMAD.MOV.U32 R100, RZ, RZ, -0x800000 ;  /* 0xff800000ff647424 */ /* 0x000fe200078e00ff */
[----:B------:R-:W-:Y:S01]  /*11a0*/  LOP3.LUT R37, R37, 0x30, R0, 0x78, !PT ;  /* 0x0000003025257812 */ /* 0x000fe200078e7800 */
[----:B------:R-:W-:Y:S01]  /*11b0*/  IMAD R26, R57, 0x4, R25 ;  /* 0x00000004391a7824 */ /* 0x000fe200078e0219 */
[----:B------:R-:W-:Y:S01]  /*11c0*/  LOP3.LUT R0, R243, 0x10, RZ, 0xc0, !PT ;  /* 0x00000010f3007812 */ /* 0x000fe200078ec0ff */
[----:B------:R0:W-:Y:S01]  /*11d0*/  STL.64 [R1+0x220], R4 ;  /* 0x0002200401007387 */ /* 0x0001e20000100a00 */
[----:B------:R-:W-:Y:S01]  /*11e0*/  LOP3.LUT R3, R34, R3, RZ, 0x3c, !PT ;  /* 0x0000000322037212 */ /* 0x000fe200078e3cff */
[----:B------:R-:W-:Y:S01]  /*11f0*/  IMAD R2, R2, 0x200, R37 ;  /* 0x0000020002027824 */ /* 0x000fe200078e0225 */
[----:B------:R-:W-:Y:S01]  /*1200*/  LEA R27, R57, R26, 0x2 ;  /* 0x0000001a391b7211 */ /* 0x000fe200078e10ff */
[----:B------:R1:W-:Y:S01]  /*1210*/  STL [R1+0x228], R5 ;  /* 0x0002280501007387 */ /* 0x0003e20000100800 */
[----:B------:R-:W-:-:S02]  /*1220*/  LEA R0, R0, R35, 0x5 ;  /* 0x0000002300007211 */ /* 0x000fc400078e28ff */
[-C--:B------:R-:W-:Y:S01]  /*1230*/  LEA R250, P2, R13, R63.reuse, 0x1 ;  /* 0x0000003f0dfa7211 */ /* 0x080fe200078408ff */
[----:B------:R-:W-:Y:S01]  /*1240*/  IMAD R28, R57, 0x4, R27 ;  /* 0x00000004391c7824 */ /* 0x000fe200078e021b */
[----:B------:R2:W-:Y:S01]  /*1250*/  STL.64 [R1+0x230], R2 ;  /* 0x0002300201007387 */ /* 0x0005e20000100a00 */
[----:B------:R-:W-:Y:S02]  /*1260*/  LOP3.LUT R19, R19, 0x10, R243, 0x78, !PT ;  /* 0x0000001013137812 */ /* 0x000fe400078e78f3 */
[----:B------:R-:W-:Y:S01]  /*1270*/  IMAD R7, R57, 0x4, R28 ;  /* 0x0000000439077824 */ /* 0x000fe200078e021c */
[----:B0-----:R-:W-:Y:S01]  /*1280*/  LEA R4, P0, R11, R63, 0x1 ;  /* 0x0000003f0b047211 */ /* 0x001fe200078008ff */
[----:B------:R0:W-:Y:S01]  /*1290*/  STL [R1+0x240], R3 ;  /* 0x0002400301007387 */ /* 0x0001e20000100800 */
[----:B------:R-:W-:Y:S02]  /*12a0*/  LEA.HI.X.SX32 R251, R13, R65, 0x1, P2 ;  /* 0x000000410dfb7211 */ /* 0x000fe400010f0eff */
[----:B------:R-:W-:Y:S01]  /*12b0*/  LEA R9, R57, R7, 0x2 ;  /* 0x0000000739097211 */ /* 0x000fe200078e10ff */
[----:B------:R-:W-:Y:S01]  /*12c0*/  STL.64 [R1+0x20], R42 ;  /* 0x0000202a01007387 */ /* 0x000fe20000100a00 */
[----:B-1----:R-:W-:-:S02]  /*12d0*/  LEA.HI.X.SX32 R5, R11, R65, 0x1, P0 ;  /* 0x000000410b057211 */ /* 0x002fc400000f0eff */
[C---:B------:R-:W-:Y:S01]  /*12e0*/  LEA R29, R57.reuse, R9, 0x2 ;  /* 0x00000009391d7211 */ /* 0x040fe200078e10ff */
[----:B------:R-:W-:Y:S01]  /*12f0*/  STL.64 [R1+0x18], R40 ;  /* 0x0000182801007387 */ /* 0x000fe20000100a00 */
[C---:B--2---:R-:W-:Y:S02]  /*1300*/  LEA R2, P1, R12.reuse, R63, 0x1 ;  /* 0x0000003f0c027211 */ /* 0x044fe400078208ff */
[C---:B------:R-:W-:Y:S01]  /*1310*/  LEA R30, R57.reuse, R29, 0x2 ;  /* 0x0000001d391e7211 */ /* 0x040fe200078e10ff */
[----:B------:R1:W-:Y:S01]  /*1320*/  STL.64 [R1+0x10], R38 ;  /* 0x0000102601007387 */ /* 0x0003e20000100a00 */
[----:B0-----:R-:W-:Y:S02]  /*1330*/  LEA.HI.X.SX32 R3, R12, R65, 0x1, P1 ;  /* 0x000000410c037211 */ /* 0x001fe400008f0eff */
[----:B------:R-:W-:Y:S01]  /*1340*/  LEA R31, R57, R30, 0x2 ;  /* 0x0000001e391f7211 */ /* 0x000fe200078e10ff */
[----:B------:R0:W-:Y:S01]  /*1350*/  STL.64 [R1+0x238], R250 ;  /* 0x000238fa01007387 */ /* 0x0001e20000100a00 */
[----:B------:R-:W-:-:S02]  /*1360*/  LEA R248, P0, R17, R63, 0x1 ;  /* 0x0000003f11f87211 */ /* 0x000fc400078008ff */
[----:B------:R-:W-:Y:S01]  /*1370*/  LEA R244, P1, R18, R63, 0x1 ;  /* 0x0000003f12f47211 */ /* 0x000fe200078208ff */
[----:B------:R-:W-:Y:S01]  /*1380*/  IMAD R32, R57, 0x4, R31 ;  /* 0x0000000439207824 */ /* 0x000fe200078e021f */
[----:B------:R-:W-:Y:S01]  /*1390*/  LEA.HI.X.SX32 R249, R17, R65, 0x1, P0 ;  /* 0x0000004111f97211 */ /* 0x000fe200000f0eff */
[----:B------:R-:W-:Y:S01]  /*13a0*/  STL.64 [R1+0x8], R4 ;  /* 0x0000080401007387 */ /* 0x000fe20000100a00 */
[----:B------:R-:W-:Y:S01]  /*13b0*/  LEA R240, P2, R20, R63, 0x1 ;  /* 0x0000003f14f07211 */ /* 0x000fe200078408ff */
[----:B------:R-:W-:Y:S01]  /*13c0*/  IMAD R16, R57, 0x4, R32 ;  /* 0x0000000439107824 */ /* 0x000fe200078e0220 */
[----:B------:R-:W-:Y:S01]  /*13d0*/  LEA.HI.X.SX32 R245, R18, R65, 0x1, P1 ;  /* 0x0000004112f57211 */ /* 0x000fe200008f0eff */
[----:B------:R-:W-:Y:S01]  /*13e0*/  STL [R1+0x250], R251 ;  /* 0x000250fb01007387 */ /* 0x000fe20000100800 */
[----:B------:R-:W-:Y:S01]  /*13f0*/  LEA R236, P0, R21, R63, 0x1 ;  /* 0x0000003f15ec7211 */ /* 0x000fe200078008ff */
[C---:B------:R-:W-:Y:S01]  /*1400*/  IMAD R33, R57.reuse, 0x4, R16 ;  /* 0x0000000439217824 */ /* 0x040fe200078e0210 */
[----:B------:R-:W-:Y:S01]  /*1410*/  LEA.HI.X.SX32 R241, R20, R65, 0x1, P2 ;  /* 0x0000004114f17211 */ /* 0x000fe200010f0eff */
[----:B------:R2:W-:Y:S01]  /*1420*/  STL.64 [R1], R2 ;  /* 0x0000000201007387 */ /* 0x0005e20000100a00 */
[----:B------:R-:W-:Y:S01]  /*1430*/  LEA R232, P1, R24, R63, 0x1 ;  /* 0x0000003f18e87211 */ /* 0x000fe200078208ff */
[----:B------:R-:W-:Y:S01]  /*1440*/  IMAD R34, R57, 0x4, R33 ;  /* 0x0000000439227824 */ /* 0x000fe200078e0221 */
[----:B------:R-:W-:Y:S01]  /*1450*/  LEA.HI.X.SX32 R237, R21, R65, 0x1, P0 ;  /* 0x0000004115ed7211 */ /* 0x000fe200000f0eff */
[----:B------:R-:W-:Y:S01]  /*1460*/  STL.64 [R1+0x248], R248 ;  /* 0x000248f801007387 */ /* 0x000fe20000100a00 */
[----:B------:R-:W-:Y:S01]  /*1470*/  LEA R224, P0, R26, R63, 0x1 ;  /* 0x0000003f1ae07211 */ /* 0x000fe200078008ff */
[----:B------:R-:W-:Y:S01]  /*1480*/  IMAD R35, R57, 0x4, R34 ;  /* 0x0000000439237824 */ /* 0x000fe200078e0222 */
[----:B------:R-:W-:-:S02]  /*1490*/  LEA.HI.X.SX32 R233, R24, R65, 0x1, P1 ;  /* 0x0000004118e97211 */ /* 0x000fc400008f0eff */
[----:B------:R-:W-:Y:S02]  /*14a0*/  LEA R220, P1, R27, R63, 0x1 ;  /* 0x0000003f1bdc7211 */ /* 0x000fe400078208ff */
[----:B------:R-:W-:Y:S02]  /*14b0*/  LEA R6, R57, R35, 0x2 ;  /* 0x0000002339067211 */ /* 0x000fe400078e10ff */
[----:B------:R-:W-:Y:S02]  /*14c0*/  LEA.HI.X.SX32 R225, R26, R65, 0x1, P0 ;  /* 0x000000411ae17211 */ /* 0x000fe400000f0eff */
[----:B------:R-:W-:Y:S01]  /*14d0*/  LEA R212, P0, R7, R63, 0x1 ;  /* 0x0000003f07d47211 */ /* 0x000fe200078008ff */
[----:B------:R-:W-:Y:S01]  /*14e0*/  IMAD R8, R57, 0x4, R6 ;  /* 0x0000000439087824 */ /* 0x000fe200078e0206 */
[----:B------:R-:W-:Y:S02]  /*14f0*/  LEA.HI.X.SX32 R221, R27, R65, 0x1, P1 ;  /* 0x000000411bdd7211 */ /* 0x000fe400008f0eff */
[----:B------:R-:W-:Y:S01]  /*1500*/  LEA R206, P1, R9, R63, 0x1 ;  /* 0x0000003f09ce7211 */ /* 0x000fe200078208ff */
[----:B------:R-:W-:Y:S01]  /*1510*/  IMAD R10, R57, 0x4, R8 ;  /* 0x00000004390a7824 */ /* 0x000fe200078e0208 */
[----:B------:R-:W-:-:S02]  /*1520*/  LEA.HI.X.SX32 R213, R7, R65, 0x1, P0 ;  /* 0x0000004107d57211 */ /* 0x000fc400000f0eff */
[----:B------:R-:W-:Y:S02]  /*1530*/  LEA R228, P2, R25, R63, 0x1 ;  /* 0x0000003f19e47211 */ /* 0x000fe400078408ff */
[----:B------:R-:W-:Y:S02]  /*1540*/  LEA R11, R57, R10, 0x2 ;  /* 0x0000000a390b7211 */ /* 0x000fe400078e10ff */
[-C--:B------:R-:W-:Y:S02]  /*1550*/  LEA.HI.X.SX32 R207, R9, R65.reuse, 0x1, P1 ;  /* 0x0000004109cf7211 */ /* 0x080fe400008f0eff */
[----:B------:R-:W-:Y:S01]  /*1560*/  LEA.HI.X.SX32 R229, R25, R65, 0x1, P2 ;  /* 0x0000004119e57211 */ /* 0x000fe200010f0eff */
[C---:B------:R-:W-:Y:S01]  /*1570*/  IMAD R12, R57.reuse, 0x4, R11 ;  /* 0x00000004390c7824 */ /* 0x040fe200078e020b */
[-C--:B------:R-:W-:Y:S02]  /*1580*/  LEA R216, P2, R28, R63.reuse, 0x1 ;  /* 0x0000003f1cd87211 */ /* 0x080fe400078408ff */
[----:B------:R-:W-:Y:S01]  /*1590*/  LEA R202, P0, R30, R63, 0x1 ;  /* 0x0000003f1eca7211 */ /* 0x000fe200078008ff */
[----:B------:R-:W-:Y:S01]  /*15a0*/  IMAD R13, R57, 0x4, R12 ;  /* 0x00000004390d7824 */ /* 0x000fe200078e020c */
[----:B------:R-:W-:-:S02]  /*15b0*/  LEA.HI.X.SX32 R217, R28, R65, 0x1, P2 ;  /* 0x000000411cd97211 */ /* 0x000fc400010f0eff */
[----:B------:R-:W-:Y:S02]  /*15c0*/  LEA R204, P2, R29, R63, 0x1 ;  /* 0x0000003f1dcc7211 */ /* 0x000fe400078408ff */
[----:B------:R-:W-:Y:S02]  /*15d0*/  LEA R17, R57, R13, 0x2 ;  /* 0x0000000d39117211 */ /* 0x000fe400078e10ff */
[----:B------:R-:W-:Y:S02]  /*15e0*/  LEA.HI.X.SX32 R203, R30, R65, 0x1, P0 ;  /* 0x000000411ecb7211 */ /* 0x000fe400000f0eff */
[-C--:B------:R-:W-:Y:S01]  /*15f0*/  LEA R196, P1, R31, R63.reuse, 0x1 ;  /* 0x0000003f1fc47211 */ /* 0x080fe200078208ff */
[----:B------:R-:W-:Y:S01]  /*1600*/  IMAD R18, R57, 0x4, R17 ;  /* 0x0000000439127824 */ /* 0x000fe200078e0211 */
[----:B------:R-:W-:Y:S02]  /*1610*/  LEA R192, P0, R16, R63, 0x1 ;  /* 0x0000003f10c07211 */ /* 0x000fe400078008ff */
[----:B------:R-:W-:Y:S01]  /*1620*/  LEA.HI.X.SX32 R205, R29, R65, 0x1, P2 ;  /* 0x000000411dcd7211 */ /* 0x000fe200010f0eff */
[----:B------:R-:W-:Y:S01]  /*1630*/  IMAD R20, R57, 0x4, R18 ;  /* 0x0000000439147824 */ /* 0x000fe200078e0212 */
[----:B------:R-:W-:-:S02]  /*1640*/  LEA R194, P2, R32, R63, 0x1 ;  /* 0x0000003f20c27211 */ /* 0x000fc400078408ff */
[-C--:B------:R-:W-:Y:S02]  /*1650*/  LEA.HI.X.SX32 R197, R31, R65.reuse, 0x1, P1 ;  /* 0x000000411fc57211 */ /* 0x080fe400008f0eff */
[----:B------:R-:W-:Y:S02]  /*1660*/  LEA R21, R57, R20, 0x2 ;  /* 0x0000001439157211 */ /* 0x000fe400078e10ff */
[----:B------:R-:W-:Y:S02]  /*1670*/  LEA.HI.X.SX32 R193, R16, R65, 0x1, P0 ;  /* 0x0000004110c17211 */ /* 0x000fe400000f0eff */
[----:B------:R-:W-:Y:S01]  /*1680*/  LEA R190, P1, R33, R63, 0x1 ;  /* 0x0000003f21be7211 */ /* 0x000fe200078208ff */
[C---:B------:R-:W-:Y:S01]  /*1690*/  IMAD R7, R57.reuse, 0x4, R21 ;  /* 0x0000000439077824 */ /* 0x040fe200078e0215 */
[----:B------:R-:W-:Y:S02]  /*16a0*/  LEA.HI.X.SX32 R195, R32, R65, 0x1, P2 ;  /* 0x0000004120c37211 */ /* 0x000fe400010f0eff */
[----:B------:R-:W-:Y:S01]  /*16b0*/  LEA R188, P2, R34, R63, 0x1 ;  /* 0x0000003f22bc7211 */ /* 0x000fe200078408ff */
[----:B------:R-:W-:Y:S01]  /*16c0*/  IMAD R9, R57, 0x4, R7 ;  /* 0x0000000439097824 */ /* 0x000fe200078e0207 */
[----:B------:R-:W-:-:S02]  /*16d0*/  LEA.HI.X.SX32 R191, R33, R65, 0x1, P1 ;  /* 0x0000004121bf7211 */ /* 0x000fc400008f0eff */
[----:B------:R-:W-:Y:S02]  /*16e0*/  LEA R184, P1, R6, R63, 0x1 ;  /* 0x0000003f06b87211 */ /* 0x000fe400078208ff */
[----:B------:R-:W-:Y:S02]  /*16f0*/  LEA R24, R57, R9, 0x2 ;  /* 0x0000000939187211 */ /* 0x000fe400078e10ff */
[----:B------:R-:W-:Y:S02]  /*1700*/  LEA.HI.X.SX32 R189, R34, R65, 0x1, P2 ;  /* 0x0000004122bd7211 */ /* 0x000fe400010f0eff */
[-C--:B------:R-:W-:Y:S01]  /*1710*/  LEA R186, P0, R35, R63.reuse, 0x1 ;  /* 0x0000003f23ba7211 */ /* 0x080fe200078008ff */
[C---:B------:R-:W-:Y:S01]  /*1720*/  IMAD R25, R57.reuse, 0x4, R24 ;  /* 0x0000000439197824 */ /* 0x040fe200078e0218 */
[----:B------:R-:W-:Y:S02]  /*1730*/  LEA R182, P2, R8, R63, 0x1 ;  /* 0x0000003f08b67211 */ /* 0x000fe400078408ff */
[-C--:B------:R-:W-:Y:S01]  /*1740*/  LEA.HI.X.SX32 R185, R6, R65.reuse, 0x1, P1 ;  /* 0x0000004106b97211 */ /* 0x080fe200008f0eff */
[----:B------:R-:W-:Y:S01]  /*1750*/  IMAD R16, R57, 0x4, R25 ;  /* 0x0000000439107824 */ /* 0x000fe200078e0219 */
[----:B------:R-:W-:-:S02]  /*1760*/  LEA.HI.X.SX32 R187, R35, R65, 0x1, P0 ;  /* 0x0000004123bb7211 */ /* 0x000fc400000f0eff */
[----:B------:R-:W-:Y:S02]  /*1770*/  LEA.HI.X.SX32 R183, R8, R65, 0x1, P2 ;  /* 0x0000004108b77211 */ /* 0x000fe400010f0eff */
[----:B------:R-:W-:Y:S02]  /*1780*/  LEA R26, R57, R16, 0x2 ;  /* 0x00000010391a7211 */ /* 0x000fe400078e10ff */
[CC--:B------:R-:W-:Y:S02]  /*1790*/  LEA R180, P0, R10.reuse, R63.reuse, 0x1 ;  /* 0x0000003f0ab47211 */ /* 0x0c0fe400078008ff */
[----:B------:R-:W-:Y:S01]  /*17a0*/  LEA R178, P1, R11, R63, 0x1 ;  /* 0x0000003f0bb27211 */ /* 0x000fe200078208ff */
[C---:B------:R-:W-:Y:S01]  /*17b0*/  IMAD R6, R57.reuse, 0x4, R26 ;  /* 0x0000000439067824 */ /* 0x040fe200078e021a */
[----:B------:R-:W-:Y:S02]  /*17c0*/  LEA.HI.X.SX32 R181, R10, R65, 0x1, P0 ;  /* 0x000000410ab57211 */ /* 0x000fe400000f0eff */
[----:B------:R-:W-:Y:S01]  /*17d0*/  LEA R176, P2, R12, R63, 0x1 ;  /* 0x0000003f0cb07211 */ /* 0x000fe200078408ff */
[----:B------:R-:W-:Y:S01]  /*17e0*/  IMAD R8, R57, 0x4, R6 ;  /* 0x0000000439087824 */ /* 0x000fe200078e0206 */
[----:B------:R-:W-:-:S02]  /*17f0*/  LEA.HI.X.SX32 R179, R11, R65, 0x1, P1 ;  /* 0x000000410bb37211 */ /* 0x000fc400008f0eff */
[----:B------:R-:W-:Y:S02]  /*1800*/  LEA.HI.X.SX32 R177, R12, R65, 0x1, P2 ;  /* 0x000000410cb17211 */ /* 0x000fe400010f0eff */
[----:B------:R-:W-:Y:S02]  /*1810*/  LEA R10, R57, R8, 0x2 ;  /* 0x00000008390a7211 */ /* 0x000fe400078e10ff */
[-C--:B------:R-:W-:Y:S02]  /*1820*/  LEA R174, P0, R13, R63.reuse, 0x1 ;  /* 0x0000003f0dae7211 */ /* 0x080fe400078008ff */
[C---:B------:R-:W-:Y:S01]  /*1830*/  LEA R170, P2, R18.reuse, R63, 0x1 ;  /* 0x0000003f12aa7211 */ /* 0x040fe200078408ff */
[----:B------:R-:W-:Y:S01]  /*1840*/  IMAD R11, R57, 0x4, R10 ;  /* 0x00000004390b7824 */ /* 0x000fe200078e020a */
[-C--:B------:R-:W-:Y:S02]  /*1850*/  LEA.HI.X.SX32 R175, R13, R65.reuse, 0x1, P0 ;  /* 0x000000410daf7211 */ /* 0x080fe400000f0eff */
[----:B------:R-:W-:Y:S01]  /*1860*/  LEA.HI.X.SX32 R171, R18, R65, 0x1, P2 ;  /* 0x0000004112ab7211 */ /* 0x000fe200010f0eff */
[----:B------:R-:W-:Y:S01]  /*1870*/  IMAD R12, R57, 0x4, R11 ;  /* 0x00000004390c7824 */ /* 0x000fe200078e020b */
[----:B------:R-:W-:-:S02]  /*1880*/  LEA R164, P2, R7, R63, 0x1 ;  /* 0x0000003f07a47211 */ /* 0x000fc400078408ff */
[-C--:B------:R-:W-:Y:S02]  /*1890*/  LEA R172, P1, R17, R63.reuse, 0x1 ;  /* 0x0000003f11ac7211 */ /* 0x080fe400078208ff */
[----:B------:R-:W-:Y:S02]  /*18a0*/  LEA R13, R57, R12, 0x2 ;  /* 0x0000000c390d7211 */ /* 0x000fe400078e10ff */
[C---:B------:R-:W-:Y:S02]  /*18b0*/  LEA R168, P0, R20.reuse, R63, 0x1 ;  /* 0x0000003f14a87211 */ /* 0x040fe400078008ff */
[-C--:B------:R-:W-:Y:S01]  /*18c0*/  LEA.HI.X.SX32 R165, R7, R65.reuse, 0x1, P2 ;  /* 0x0000004107a57211 */ /* 0x080fe200010f0eff */
[----:B------:R-:W-:Y:S01]  /*18d0*/  IMAD R7, R57, 0x4, R13 ;  /* 0x0000000439077824 */ /* 0x000fe200078e020d */
[-C--:B------:R-:W-:Y:S02]  /*18e0*/  LEA.HI.X.SX32 R173, R17, R65.reuse, 0x1, P1 ;  /* 0x0000004111ad7211 */ /* 0x080fe400008f0eff */
[----:B------:R-:W-:Y:S01]  /*18f0*/  LEA.HI.X.SX32 R169, R20, R65, 0x1, P0 ;  /* 0x0000004114a97211 */ /* 0x000fe200000f0eff */
[----:B------:R-:W-:Y:S01]  /*1900*/  IMAD R17, R57, 0x4, R7 ;  /* 0x0000000439117824 */ /* 0x000fe200078e0207 */
[----:B------:R-:W-:-:S02]  /*1910*/  LEA R162, P0, R9, R63, 0x1 ;  /* 0x0000003f09a27211 */ /* 0x000fc400078008ff */
[----:B------:R-:W-:Y:S02]  /*1920*/  LEA R156, P2, R25, R63, 0x1 ;  /* 0x0000003f199c7211 */ /* 0x000fe400078408ff */
[----:B------:R-:W-:Y:S02]  /*1930*/  LEA.HI.X.SX32 R163, R9, R65, 0x1, P0 ;  /* 0x0000004109a37211 */ /* 0x000fe400000f0eff */
[----:B------:R-:W-:Y:S02]  /*1940*/  LEA R9, R57, R17, 0x2 ;  /* 0x0000001139097211 */ /* 0x000fe400078e10ff */
[----:B------:R-:W-:Y:S02]  /*1950*/  LEA R166, P1, R21, R63, 0x1 ;  /* 0x0000003f15a67211 */ /* 0x000fe400078208ff */
[----:B------:R-:W-:Y:S01]  /*1960*/  LEA.HI.X.SX32 R157, R25, R65, 0x1, P2 ;  /* 0x00000041199d7211 */ /* 0x000fe200010f0eff */
[----:B------:R-:W-:Y:S01]  /*1970*/  IMAD R18, R57, 0x4, R9 ;  /* 0x0000000439127824 */ /* 0x000fe200078e0209 */
[----:B------:R-:W-:-:S02]  /*1980*/  LEA R150, P2, R6, R63, 0x1 ;  /* 0x0000003f06967211 */ /* 0x000fc400078408ff */
[----:B------:R-:W-:Y:S01]  /*1990*/  LEA.HI.X.SX32 R167, R21, R65, 0x1, P1 ;  /* 0x0000004115a77211 */ /* 0x000fe200008f0eff */
[----:B------:R-:W-:Y:S01]  /*19a0*/  IMAD.MOV.U32 R21, RZ, RZ, -0x800000 ;  /* 0xff800000ff157424 */ /* 0x000fe200078e00ff */
[----:B------:R-:W-:Y:S02]  /*19b0*/  LEA R160, P1, R24, R63, 0x1 ;  /* 0x0000003f18a07211 */ /* 0x000fe400078208ff */
[----:B------:R-:W-:Y:S01]  /*19c0*/  LEA.HI.X.SX32 R151, R6, R65, 0x1, P2 ;  /* 0x0000004106977211 */ /* 0x000fe200010f0eff */
[----:B------:R-:W-:Y:S01]  /*19d0*/  IMAD R6, R57, 0x4, R18 ;  /* 0x0000000439067824 */ /* 0x000fe200078e0212 */
[----:B------:R-:W-:Y:S02]  /*19e0*/  LEA R154, P0, R16, R63, 0x1 ;  /* 0x0000003f109a7211 */ /* 0x000fe400078008ff */
[----:B------:R-:W-:Y:S02]  /*19f0*/  LEA.HI.X.SX32 R161, R24, R65, 0x1, P1 ;  /* 0x0000004118a17211 */ /* 0x000fe400008f0eff */
[----:B------:R-:W-:-:S02]  /*1a00*/  LEA R152, P1, R26, R63, 0x1 ;  /* 0x0000003f1a987211 */ /* 0x000fc400078208ff */
[----:B------:R-:W-:Y:S02]  /*1a10*/  LEA.HI.X.SX32 R155, R16, R65, 0x1, P0 ;  /* 0x00000041109b7211 */ /* 0x000fe400000f0eff */
[----:B------:R-:W-:Y:S02]  /*1a20*/  LEA R148, P0, R8, R63, 0x1 ;  /* 0x0000003f08947211 */ /* 0x000fe400078008ff */
[----:B------:R-:W-:Y:S02]  /*1a30*/  LEA R16, R57, R6, 0x2 ;  /* 0x0000000639107211 */ /* 0x000fe400078e10ff */
[----:B------:R-:W-:Y:S02]  /*1a40*/  LEA.HI.X.SX32 R153, R26, R65, 0x1, P1 ;  /* 0x000000411a997211 */ /* 0x000fe400008f0eff */
[-C--:B------:R-:W-:Y:S02]  /*1a50*/  LEA R146, P1, R10, R63.reuse, 0x1 ;  /* 0x0000003f0a927211 */ /* 0x080fe400078208ff */
[----:B------:R-:W-:-:S02]  /*1a60*/  LEA R24, P2, R11, R63, 0x1 ;  /* 0x0000003f0b187211 */ /* 0x000fc400078408ff */
[-C--:B------:R-:W-:Y:S01]  /*1a70*/  LEA.HI.X.SX32 R149, R8, R65.reuse, 0x1, P0 ;  /* 0x0000004108957211 */ /* 0x080fe200000f0eff */
[----:B------:R-:W-:Y:S01]  /*1a80*/  IMAD R8, R57, 0x4, R16 ;  /* 0x0000000439087824 */ /* 0x000fe200078e0210 */
[-C--:B------:R-:W-:Y:S02]  /*1a90*/  LEA.HI.X.SX32 R147, R10, R65.reuse, 0x1, P1 ;  /* 0x000000410a937211 */ /* 0x080fe400008f0eff */
[----:B------:R-:W-:Y:S01]  /*1aa0*/  LEA.HI.X.SX32 R25, R11, R65, 0x1, P2 ;  /* 0x000000410b197211 */ /* 0x000fe200010f0eff */
[----:B------:R-:W-:Y:S01]  /*1ab0*/  IMAD R10, R57, 0x4, R8 ;  /* 0x00000004390a7824 */ /* 0x000fe200078e0208 */
[-C--:B------:R-:W-:Y:S02]  /*1ac0*/  LEA R30, P2, R7, R63.reuse, 0x1 ;  /* 0x0000003f071e7211 */ /* 0x080fe400078408ff */
[----:B------:R-:W-:Y:S02]  /*1ad0*/  LEA R28, P1, R13, R63, 0x1 ;  /* 0x0000003f0d1c7211 */ /* 0x000fe400078208ff */
[----:B------:R-:W-:-:S02]  /*1ae0*/  LEA.HI.X.SX32 R31, R7, R65, 0x1, P2 ;  /* 0x00000041071f7211 */ /* 0x000fc400010f0eff */
[----:B------:R-:W-:Y:S02]  /*1af0*/  LEA R7, R57, R10, 0x2 ;  /* 0x0000000a39077211 */ /* 0x000fe400078e10ff */
[----:B------:R-:W-:Y:S01]  /*1b00*/  LEA.HI.X.SX32 R29, R13, R65, 0x1, P1 ;  /* 0x000000410d1d7211 */ /* 0x000fe200008f0eff */
[----:B------:R-:W-:Y:S01]  /*1b10*/  IMAD.MOV.U32 R13, RZ, RZ, 0x3f800000 ;  /* 0x3f800000ff0d7424 */ /* 0x000fe200078e00ff */
[CC--:B------:R-:W-:Y:S01]  /*1b20*/  LEA R26, P0, R12.reuse, R63.reuse, 0x1 ;  /* 0x0000003f0c1a7211 */ /* 0x0c0fe200078008ff */
[----:B------:R-:W-:Y:S01]  /*1b30*/  IMAD R11, R57, 0x4, R7 ;  /* 0x00000004390b7824 */ /* 0x000fe200078e0207 */
[C---:B------:R-:W-:Y:S02]  /*1b40*/  LEA R34, P1, R9.reuse, R63, 0x1 ;  /* 0x0000003f09227211 */ /* 0x040fe400078208ff */
[-C--:B------:R-:W-:Y:S02]  /*1b50*/  LEA.HI.X.SX32 R27, R12, R65.reuse, 0x1, P0 ;  /* 0x000000410c1b7211 */ /* 0x080fe400000f0eff */
[----:B------:R-:W-:Y:S01]  /*1b60*/  LEA.HI.X.SX32 R35, R9, R65, 0x1, P1 ;  /* 0x0000004109237211 */ /* 0x000fe200008f0eff */
[----:B------:R-:W-:Y:S01]  /*1b70*/  IMAD R9, R57, 0x4, R11 ;  /* 0x0000000439097824 */ /* 0x000fe200078e020b */
[----:B------:R-:W-:-:S02]  /*1b80*/  LEA R32, P0, R17, R63, 0x1 ;  /* 0x0000003f11207211 */ /* 0x000fc400078008ff */
[----:B------:R-:W-:Y:S02]  /*1b90*/  LEA R36, P2, R18, R63, 0x1 ;  /* 0x0000003f12247211 */ /* 0x000fe400078408ff */
[----:B------:R-:W-:Y:S02]  /*1ba0*/  LEA.HI.X.SX32 R33, R17, R65, 0x1, P0 ;  /* 0x0000004111217211 */ /* 0x000fe400000f0eff */
[----:B-1----:R-:W-:Y:S02]  /*1bb0*/  LEA R38, P0, R6, R63, 0x1 ;  /* 0x0000003f06267211 */ /* 0x002fe400078008ff */
[----:B------:R-:W-:Y:S02]  /*1bc0*/  LEA R12, R57, R9, 0x2 ;  /* 0x00000009390c7211 */ /* 0x000fe400078e10ff */
[----:B------:R-:W-:Y:S02]  /*1bd0*/  LEA.HI.X.SX32 R37, R18, R65, 0x1, P2 ;  /* 0x0000004112257211 */ /* 0x000fe400010f0eff */
[----:B------:R-:W-:-:S02]  /*1be0*/  LEA R40, P1, R16, R63, 0x1 ;  /* 0x0000003f10287211 */ /* 0x000fc400078208ff */
[----:B------:R-:W-:Y:S02]  /*1bf0*/  LEA R42, P2, R8, R63, 0x1 ;  /* 0x0000003f082a7211 */ /* 0x000fe400078408ff */
[-C--:B------:R-:W-:Y:S01]  /*1c00*/  LEA.HI.X.SX32 R39, R6, R65.reuse, 0x1, P0 ;  /* 0x0000004106277211 */ /* 0x080fe200000f0eff */
[C---:B------:R-:W-:Y:S01]  /*1c10*/  IMAD R6, R57.reuse, 0x4, R12 ;  /* 0x0000000439067824 */ /* 0x040fe200078e020c */
[-C--:B------:R-:W-:Y:S02]  /*1c20*/  LEA.HI.X.SX32 R41, R16, R65.reuse, 0x1, P1 ;  /* 0x0000004110297211 */ /* 0x080fe400008f0eff */
[----:B------:R-:W-:Y:S01]  /*1c30*/  LEA.HI.X.SX32 R43, R8, R65, 0x1, P2 ;  /* 0x00000041082b7211 */ /* 0x000fe200010f0eff */
[----:B------:R-:W-:Y:S01]  /*1c40*/  IMAD R8, R57, 0x4, R6 ;  /* 0x0000000439087824 */ /* 0x000fe200078e0206 */
[-C--:B------:R-:W-:Y:S01]  /*1c50*/  LEA R46, P1, R7, R63.reuse, 0x1 ;  /* 0x0000003f072e7211 */ /* 0x080fe200078208ff */
[----:B------:R-:W-:Y:S01]  /*1c60*/  CS2R R16, SRZ ;  /* 0x0000000000107805 */ /* 0x000fe2000001ff00 */
[----:B------:R-:W-:-:S02]  /*1c70*/  LEA R44, P0, R10, R63, 0x1 ;  /* 0x0000003f0a2c7211 */ /* 0x000fc400078008ff */
[----:B------:R-:W-:Y:S02]  /*1c80*/  LEA R48, P2, R11, R63, 0x1 ;  /* 0x0000003f0b307211 */ /* 0x000fe400078408ff */
[-C--:B------:R-:W-:Y:S02]  /*1c90*/  LEA.HI.X.SX32 R47, R7, R65.reuse, 0x1, P1 ;  /* 0x00000041072f7211 */ /* 0x080fe400008f0eff */
[----:B------:R-:W-:Y:S02]  /*1ca0*/  LEA R7, R57, R8, 0x2 ;  /* 0x0000000839077211 */ /* 0x000fe400078e10ff */
[-C--:B------:R-:W-:Y:S02]  /*1cb0*/  LEA.HI.X.SX32 R45, R10, R65.reuse, 0x1, P0 ;  /* 0x000000410a2d7211 */ /* 0x080fe400000f0eff */
[----:B------:R-:W-:Y:S01]  /*1cc0*/  LEA.HI.X.SX32 R49, R11, R65, 0x1, P2 ;  /* 0x000000410b317211 */ /* 0x000fe200010f0eff */
[----:B------:R-:W-:Y:S01]  /*1cd0*/  IMAD R10, R57, 0x4, R7 ;  /* 0x00000004390a7824 */ /* 0x000fe200078e0207 */
[----:B------:R-:W-:-:S02]  /*1ce0*/  LEA R50, P0, R9, R63, 0x1 ;  /* 0x0000003f09327211 */ /* 0x000fc400078008ff */
[C---:B------:R-:W-:Y:S02]  /*1cf0*/  LEA R54, P2, R6.reuse, R63, 0x1 ;  /* 0x0000003f06367211 */ /* 0x040fe400078408ff */
[-C--:B------:R-:W-:Y:S02]  /*1d00*/  LEA.HI.X.SX32 R51, R9, R65.reuse, 0x1, P0 ;  /* 0x0000004109337211 */ /* 0x080fe400000f0eff */
[----:B------:R-:W-:Y:S01]  /*1d10*/  LEA.HI.X.SX32 R55, R6, R65, 0x1, P2 ;  /* 0x0000004106377211 */ /* 0x000fe200010f0eff */
[----:B------:R-:W-:Y:S01]  /*1d20*/  IMAD R6, R57, 0x4, R10 ;  /* 0x0000000439067824 */ /* 0x000fe200078e020a */
[----:B------:R-:W-:Y:S02]  /*1d30*/  MOV R9, c[0x0][0x1a4] ;  /* 0x0000690000097a02 */ /* 0x000fe40000000f00 */
[-C--:B------:R-:W-:Y:S02]  /*1d40*/  LEA R52, P1, R12, R63.reuse, 0x1 ;  /* 0x0000003f0c347211 */ /* 0x080fe400078208ff */
[----:B------:R-:W-:Y:S01]  /*1d50*/  LEA R62, P3, R6, R63, 0x1 ;  /* 0x0000003f063e7211 */ /* 0x000fe200078608ff */
[C---:B------:R-:W-:Y:S01]  /*1d60*/  IMAD R199, R9.reuse, 0x42, RZ ;  /* 0x0000004209c77824 */ /* 0x040fe200078e02ff */
[----:B------:R-:W-:Y:S01]  /*1d70*/  LEA.HI.X.SX32 R53, R12, R65, 0x1, P1 ;  /* 0x000000410c357211 */ /* 0x000fe200008f0eff */
[C---:B------:R-:W-:Y:S01]  /*1d80*/  IMAD R139, R9.reuse, 0x21, RZ ;  /* 0x00000021098b7824 */ /* 0x040fe200078e02ff */
[-C--:B------:R-:W-:Y:S01]  /*1d90*/  LEA R56, P0, R8, R63.reuse, 0x1 ;  /* 0x0000003f08387211 */ /* 0x080fe200078008ff */
[----:B------:R-:W-:Y:S01]  /*1da0*/  IMAD R135, R9, 0x22, RZ ;  /* 0x0000002209877824 */ /* 0x000fe200078e02ff */
[-C--:B------:R-:W-:Y:S01]  /*1db0*/  LEA R58, P1, R7, R63.reuse, 0x1 ;  /* 0x0000003f073a7211 */ /* 0x080fe200078208ff */
[C---:B------:R-:W-:Y:S01]  /*1dc0*/  IMAD R159, R9.reuse, 0x44, RZ ;  /* 0x00000044099f7824 */ /* 0x040fe200078e02ff */
[----:B------:R-:W-:Y:S01]  /*1dd0*/  LEA R60, P2, R10, R63, 0x1 ;  /* 0x0000003f0a3c7211 */ /* 0x000fe200078408ff */
[C---:B------:R-:W-:Y:S01]  /*1de0*/  IMAD R141, R9.reuse, 0x48, RZ ;  /* 0x00000048098d7824 */ /* 0x040fe200078e02ff */
[----:B------:R-:W-:Y:S01]  /*1df0*/  LEA.HI.X.SX32 R63, R6, R65, 0x1, P3 ;  /* 0x00000041063f7211 */ /* 0x000fe200018f0eff */
[----:B------:R-:W-:Y:S01]  /*1e00*/  IMAD R145, R9, 0x46, RZ ;  /* 0x0000004609917824 */ /* 0x000fe200078e02ff */
[-C--:B0-----:R-:W-:Y:S01]  /*1e10*/  IADD3 R250, P3, R199, R22.reuse, RZ ;  /* 0x00000016c7fa7210 */ /* 0x081fe20007f7e0ff */
[----:B------:R-:W-:Y:S01]  /*1e20*/  IMAD R137, R9, 0x11, RZ ;  /* 0x0000001109897824 */ /* 0x000fe200078e02ff */
[----:B--2---:R-:W-:Y:S01]  /*1e30*/  LOP3.LUT R2, R15, 0x10, RZ, 0x3c, !PT ;  /* 0x000000100f027812 */ /* 0x004fe200078e3cff */
[----:B------:R-:W-:Y:S01]  /*1e40*/  IMAD R138, R9, 0x4a, RZ ;  /* 0x0000004a098a7824 */ /* 0x000fe200078e02ff */
[----:B------:R-:W-:Y:S01]  /*1e50*/  LEA.HI.X.SX32 R251, R139, R23, 0x1, P3 ;  /* 0x000000178bfb7211 */ /* 0x000fe200018f0eff */
[----:B------:R-:W-:Y:S01]  /*1e60*/  IMAD R133, R9, 0x23, RZ ;  /* 0x0000002309857824 */ /* 0x000fe200078e02ff */
[----:B------:R-:W-:Y:S01]  /*1e70*/  LOP3.LUT R4, R15, 0x20, RZ, 0x3c, !PT ;  /* 0x000000200f047812 */ /* 0x000fe200078e3cff */
[----:B------:R-:W-:Y:S01]  /*1e80*/  IMAD R129, R9, 0x12, RZ ;  /* 0x0000001209817824 */ /* 0x000fe200078e02ff */
[----:B------:R-:W-:Y:S01]  /*1e90*/  IADD3 R246, P6, R135, R22, RZ ;  /* 0x0000001687f67210 */ /* 0x000fe20007fde0ff */
[----:B------:R0:W-:Y:S01]  /*1ea0*/  STL.64 [R1+0x118], R250 ;  /* 0x000118fa01007387 */ /* 0x0001e20000100a00 */
[----:B------:R-:W-:Y:S01]  /*1eb0*/  LEA.HI.X.SX32 R61, R10, R65, 0x1, P2 ;  /* 0x000000410a3d7211 */ /* 0x000fe200010f0eff */
[----:B------:R-:W-:Y:S01]  /*1ec0*/  IMAD R130, R9, 0x9, RZ ;  /* 0x0000000909827824 */ /* 0x000fe200078e02ff */
[----:B------:R-:W-:-:S02]  /*1ed0*/  LOP3.LUT R2, R15, 0x40, RZ, 0x3c, !PT ;  /* 0x000000400f027812 */ /* 0x000fc400078e3cff */
[C---:B------:R-:W-:Y:S01]  /*1ee0*/  LOP3.LUT R3, R15.reuse, 0x30, RZ, 0x3c, !PT ;  /* 0x000000300f037812 */ /* 0x040fe200078e3cff */
[----:B------:R-:W-:Y:S01]  /*1ef0*/  IMAD.MOV.U32 R139, RZ, RZ, R249 ;  /* 0x000000ffff8b7224 */ /* 0x000fe200078e00f9 */
[----:B------:R-:W-:Y:S01]  /*1f00*/  LOP3.LUT R4, R15, 0x50, RZ, 0x3c, !PT ;  /* 0x000000500f047812 */ /* 0x000fe200078e3cff */
[----:B------:R-:W-:Y:S01]  /*1f10*/  IMAD R127, R9, 0x24, RZ ;  /* 0x00000024097f7824 */ /* 0x000fe200078e02ff */
[----:B------:R-:W-:Y:S01]  /*1f20*/  LOP3.LUT R2, R15, 0x70, RZ, 0x3c, !PT ;  /* 0x000000700f027812 */ /* 0x000fe200078e3cff */
[----:B------:R-:W-:Y:S01]  /*1f30*/  IMAD R132, R9, 0x4c, RZ ;  /* 0x0000004c09847824 */ /* 0x000fe200078e02ff */
[-C--:B------:R-:W-:Y:S01]  /*1f40*/  IADD3 R4, P4, R159, R22.reuse, RZ ;  /* 0x000000169f047210 */ /* 0x080fe20007f9e0ff */
[----:B0-----:R-:W2:Y:S01]  /*1f50*/  LDL.LU R251, [R1+0x250] ;  /* 0x0002500001fb7983 */ /* 0x001ea20000300800 */
[-C--:B------:R-:W-:Y:S01]  /*1f60*/  IADD3 R248, P2, R141, R22.reuse, RZ ;  /* 0x000000168df87210 */ /* 0x080fe20007f5e0ff */
[----:B------:R-:W-:Y:S01]  /*1f70*/  IMAD R131, R9, 0x4e, RZ ;  /* 0x0000004e09837824 */ /* 0x000fe200078e02ff */
[-C--:B------:R-:W-:Y:S01]  /*1f80*/  IADD3 R2, P5, R145, R22.reuse, RZ ;  /* 0x0000001691027210 */ /* 0x080fe20007fbe0ff */
[----:B------:R-:W-:Y:S01]  /*1f90*/  IMAD R122, R9, 0x26, RZ ;  /* 0x00000026097a7824 */ /* 0x000fe200078e02ff */
[-C--:B------:R-:W-:Y:S01]  /*1fa0*/  LEA.HI.X.SX32 R247, R137, R23.reuse, 0x1, P6 ;  /* 0x0000001789f77211 */ /* 0x080fe200030f0eff */
[----:B------:R-:W-:Y:S01]  /*1fb0*/  IMAD R126, R9, 0x50, RZ ;  /* 0x00000050097e7824 */ /* 0x000fe200078e02ff */
[----:B------:R-:W-:Y:S01]  /*1fc0*/  IADD3 R250, P3, R138, R22, RZ ;  /* 0x000000168afa7210 */ /* 0x000fe20007f7e0ff */
[----:B------:R0:W-:Y:S01]  /*1fd0*/  STL [R1+0x100], R248 ;  /* 0x000100f801007387 */ /* 0x0001e20000100800 */
[----:B------:R-:W-:Y:S01]  /*1fe0*/  LOP3.LUT R3, R15, 0x60, RZ, 0x3c, !PT ;  /* 0x000000600f037812 */ /* 0x000fe200078e3cff */
[----:B------:R-:W-:Y:S01]  /*1ff0*/  IMAD R124, R9, 0x25, RZ ;  /* 0x00000025097c7824 */ /* 0x000fe200078e02ff */
[-C--:B------:R-:W-:Y:S01]  /*2000*/  LEA.HI.X.SX32 R5, R135, R23.reuse, 0x1, P4 ;  /* 0x0000001787057211 */ /* 0x080fe200020f0eff */
[C---:B------:R-:W-:Y:S01]  /*2010*/  IMAD R123, R9.reuse, 0x13, RZ ;  /* 0x00000013097b7824 */ /* 0x040fe200078e02ff */
[----:B------:R-:W-:Y:S01]  /*2020*/  MOV R138, R248 ;  /* 0x000000f8008a7202 */ /* 0x000fe20000000f00 */
[----:B------:R-:W-:Y:S01]  /*2030*/  IMAD R120, R9, 0x27, RZ ;  /* 0x0000002709787824 */ /* 0x000fe200078e02ff */
[----:B------:R-:W-:Y:S01]  /*2040*/  LEA.HI.X.SX32 R3, R133, R23, 0x1, P5 ;  /* 0x0000001785037211 */ /* 0x000fe200028f0eff */
[----:B------:R-:W-:Y:S01]  /*2050*/  IMAD R115, R9, 0xa, RZ ;  /* 0x0000000a09737824 */ /* 0x000fe200078e02ff */
[----:B------:R-:W-:Y:S01]  /*2060*/  LEA.HI.X.SX32 R57, R8, R65, 0x1, P0 ;  /* 0x0000004108397211 */ /* 0x000fe200000f0eff */
[----:B0-----:R0:W5:Y:S01]  /*2070*/  LDL.LU.64 R248, [R1+0x248] ;  /* 0x0002480001f87983 */ /* 0x0011620000300a00 */
[----:B------:R-:W-:Y:S01]  /*2080*/  LEA.HI.X.SX32 R139, R127, R23, 0x1, P2 ;  /* 0x000000177f8b7211 */ /* 0x000fe200010f0eff */
[----:B------:R-:W-:Y:S01]  /*2090*/  IMAD R112, R9, 0x28, RZ ;  /* 0x0000002809707824 */ /* 0x000fe200078e02ff */
[----:B------:R-:W-:Y:S01]  /*20a0*/  LEA.HI.X.SX32 R59, R7, R65, 0x1, P1 ;  /* 0x00000041073b7211 */ /* 0x000fe200008f0eff */
[----:B------:R-:W-:Y:S01]  /*20b0*/  STL.64 [R1+0x198], R246 ;  /* 0x000198f601007387 */ /* 0x000fe20000100a00 */
[C---:B------:R-:W-:Y:S01]  /*20c0*/  IMAD R118, R9.reuse, 0x5, RZ ;  /* 0x0000000509767824 */ /* 0x040fe200078e02ff */
[C---:B------:R-:W-:Y:S01]  /*20d0*/  SHF.L.U32 R239, R9.reuse, 0x3, RZ ;  /* 0x0000000309ef7819 */ /* 0x040fe200000006ff */
[C---:B------:R-:W-:Y:S01]  /*20e0*/  IMAD R114, R9.reuse, 0x14, RZ ;  /* 0x0000001409727824 */ /* 0x040fe200078e02ff */
[----:B------:R-:W-:Y:S01]  /*20f0*/  STL [R1+0xf8], R250 ;  /* 0x0000f8fa01007387 */ /* 0x000fe20000100800 */
[C---:B------:R-:W-:Y:S01]  /*2100*/  IMAD R106, R9.reuse, 0x2a, RZ ;  /* 0x0000002a096a7824 */ /* 0x040fe200078e02ff */
[----:B------:R-:W-:Y:S01]  /*2110*/  MOV R20, 0xff800000 ;  /* 0xff80000000147802 */ /* 0x000fe20000000f00 */
[C---:B------:R-:W-:Y:S01]  /*2120*/  IMAD R125, R9.reuse, 0x52, RZ ;  /* 0x00000052097d7824 */ /* 0x040fe200078e02ff */
[----:B------:R-:W-:Y:S01]  /*2130*/  STL.64 [R1+0x110], R4 ;  /* 0x0001100401007387 */ /* 0x000fe20000100a00 */
[C---:B------:R-:W-:Y:S01]  /*2140*/  IMAD R108, R9.reuse, 0x15, RZ ;  /* 0x00000015096c7824 */ /* 0x040fe200078e02ff */
[----:B------:R-:W-:Y:S01]  /*2150*/  MOV R18, RZ ;  /* 0x000000ff00127202 */ /* 0x000fe20000000f00 */
[C---:B------:R-:W-:Y:S01]  /*2160*/  IMAD R117, R9.reuse, 0x54, RZ ;  /* 0x0000005409757824 */ /* 0x040fe200078e02ff */
[----:B------:R1:W-:Y:S01]  /*2170*/  STL.64 [R1+0x108], R2 ;  /* 0x0001080201007387 */ /* 0x0003e20000100a00 */
[C---:B------:R-:W-:Y:S01]  /*2180*/  IMAD R99, R9.reuse, 0x16, RZ ;  /* 0x0000001609637824 */ /* 0x040fe200078e02ff */
[----:B------:R-:W-:Y:S01]  /*2190*/  MOV R6, 0x3f800000 ;  /* 0x3f80000000067802 */ /* 0x000fe20000000f00 */
[----:B------:R-:W-:-:S02]  /*21a0*/  IMAD R109, R9, 0x29, RZ ;  /* 0x00000029096d7824 */ /* 0x000fc400078e02ff */
[C---:B------:R-:W-:Y:S02]  /*21b0*/  IMAD R101, R9.reuse, 0xb, RZ ;  /* 0x0000000b09657824 */ /* 0x040fe400078e02ff */
[C---:B------:R-:W-:Y:S02]  /*21c0*/  IMAD R96, R9.reuse, 0x2c, RZ ;  /* 0x0000002c09607824 */ /* 0x040fe400078e02ff */
[C---:B------:R-:W-:Y:S02]  /*21d0*/  IMAD R116, R9.reuse, 0x56, RZ ;  /* 0x0000005609747824 */ /* 0x040fe400078e02ff */
[----:B------:R-:W-:Y:S01]  /*21e0*/  IMAD R111, R9, 0x58, RZ ;  /* 0x00000058096f7824 */ /* 0x000fe200078e02ff */
[----:B-1----:R-:W3:Y:S01]  /*21f0*/  LDL.LU R3, [R1+0x240] ;  /* 0x0002400001037983 */ /* 0x002ee20000300800 */
[-C--:B------:R-:W-:Y:S01]  /*2200*/  IADD3 R246, P6, R129, R22.reuse, RZ ;  /* 0x0000001681f67210 */ /* 0x080fe20007fde0ff */
[----:B------:R-:W-:Y:S01]  /*2210*/  IMAD R102, R9, 0x5e, RZ ;  /* 0x0000005e09667824 */ /* 0x000fe200078e02ff */
[-C--:B------:R-:W-:Y:S01]  /*2220*/  IADD3 R4, P4, R127, R22.reuse, RZ ;  /* 0x000000167f047210 */ /* 0x080fe20007f9e0ff */
[C---:B------:R-:W-:Y:S01]  /*2230*/  IMAD R77, R9.reuse, 0x2e, RZ ;  /* 0x0000002e094d7824 */ /* 0x040fe200078e02ff */
[-C--:B------:R-:W-:Y:S01]  /*2240*/  LEA.HI.X.SX32 R247, R130, R23.reuse, 0x1, P6 ;  /* 0x0000001782f77211 */ /* 0x080fe200030f0eff */
[----:B------:R-:W-:Y:S01]  /*2250*/  IMAD R104, R9, 0x2b, RZ ;  /* 0x0000002b09687824 */ /* 0x000fe200078e02ff */
[----:B------:R-:W-:Y:S01]  /*2260*/  IADD3 R2, P5, R132, R22, RZ ;  /* 0x0000001684027210 */ /* 0x000fe20007fbe0ff */
[----:B------:R-:W-:Y:S01]  /*2270*/  IMAD.MOV.U32 R132, RZ, RZ, R250 ;  /* 0x000000ffff847224 */ /* 0x000fe200078e00fa */
[----:B------:R-:W-:Y:S01]  /*2280*/  LEA.HI.X.SX32 R5, R129, R23, 0x1, P4 ;  /* 0x0000001781057211 */ /* 0x000fe200020f0eff */
[----:B------:R-:W-:-:S02]  /*2290*/  IMAD R110, R9, 0x5a, RZ ;  /* 0x0000005a096e7824 */ /* 0x000fc400078e02ff */
[C---:B------:R-:W-:Y:S02]  /*22a0*/  IMAD R103, R9.reuse, 0x5c, RZ ;  /* 0x0000005c09677824 */ /* 0x040fe400078e02ff */
[C---:B------:R-:W-:Y:S02]  /*22b0*/  IMAD R98, R9.reuse, 0x17, RZ ;  /* 0x0000001709627824 */ /* 0x040fe400078e02ff */
[C---:B------:R-:W-:Y:S02]  /*22c0*/  IMAD R71, R9.reuse, 0x6, RZ ;  /* 0x0000000609477824 */ /* 0x040fe400078e02ff */
[C---:B------:R-:W-:Y:S02]  /*22d0*/  IMAD R79, R9.reuse, 0x2d, RZ ;  /* 0x0000002d094f7824 */ /* 0x040fe400078e02ff */
[C---:B------:R-:W-:Y:S02]  /*22e0*/  IMAD R107, R9.reuse, 0x3, RZ ;  /* 0x00000003096b7824 */ /* 0x040fe400078e02ff */
        /* <DEDUP_REMOVED lines=41> */
[C---:B------:R-:W-:Y:S02]  /*2580*/  IMAD.SHL.U32 R78, R9.reuse, 0x2, RZ ;  /* 0x00000002094e7824 */ /* 0x040fe400078e00ff */
[----:B------:R-:W-:-:S02]  /*2590*/  IMAD R230, R9, 0x1f, RZ ;  /* 0x0000001f09e67824 */ /* 0x000fc400078e02ff */
[C---:B------:R-:W-:Y:S02]  /*25a0*/  IMAD R227, R9.reuse, 0x3d, RZ ;  /* 0x0000003d09e37824 */ /* 0x040fe400078e02ff */
[C---:B------:R-:W-:Y:S02]  /*25b0*/  IMAD.SHL.U32 R242, R9.reuse, 0x4, RZ ;  /* 0x0000000409f27824 */ /* 0x040fe400078e00ff */
[C---:B------:R-:W-:Y:S02]  /*25c0*/  IMAD R231, R9.reuse, 0x7e, RZ ;  /* 0x0000007e09e77824 */ /* 0x040fe400078e02ff */
[C---:B------:R-:W-:Y:S02]  /*25d0*/  IMAD.SHL.U32 R238, R9.reuse, 0x10, RZ ;  /* 0x0000001009ee7824 */ /* 0x040fe400078e00ff */
[C---:B------:R-:W-:Y:S02]  /*25e0*/  IMAD.SHL.U32 R235, R9.reuse, 0x20, RZ ;  /* 0x0000002009eb7824 */ /* 0x040fe400078e00ff */
[C---:B------:R-:W-:Y:S01]  /*25f0*/  IMAD R234, R9.reuse, 0x3f, RZ ;  /* 0x0000003f09ea7824 */ /* 0x040fe200078e02ff */
[----:B--2---:R-:W-:Y:S01]  /*2600*/  MOV R133, R251 ;  /* 0x000000fb00857202 */ /* 0x004fe20000000f00 */
[----:B------:R-:W-:Y:S01]  /*2610*/  IMAD R65, R9, 0x30, RZ ;  /* 0x0000003009417824 */ /* 0x000fe200078e02ff */
[----:B------:R0:W5:Y:S01]  /*2620*/  LDL.LU.64 R250, [R1+0x238] ;  /* 0x0002380001fa7983 */ /* 0x0001620000300a00 */
[----:B------:R-:W-:Y:S01]  /*2630*/  IMAD.MOV.U32 R130, RZ, RZ, R2 ;  /* 0x000000ffff827224 */ /* 0x000fe200078e0002 */
[-C--:B------:R-:W-:Y:S01]  /*2640*/  IADD3 R138, P2, R126, R22.reuse, RZ ;  /* 0x000000167e8a7210 */ /* 0x080fe20007f5e0ff */
[----:B------:R-:W-:Y:S01]  /*2650*/  IMAD.MOV.U32 R8, RZ, RZ, 0x3f800000 ;  /* 0x3f800000ff087424 */ /* 0x000fe200078e00ff */
[----:B------:R1:W-:Y:S01]  /*2660*/  STL.64 [R1+0x1d8], R246 ;  /* 0x0001d8f601007387 */ /* 0x0003e20000100a00 */
[C---:B------:R-:W-:Y:S01]  /*2670*/  LOP3.LUT P0, RZ, R243.reuse, 0x7, RZ, 0xc0, !PT ;  /* 0x00000007f3ff7812 */ /* 0x040fe2000780c0ff */
[----:B------:R-:W-:Y:S01]  /*2680*/  IMAD.MOV.U32 R7, RZ, RZ, 0x3f800000 ;  /* 0x3f800000ff077424 */ /* 0x000fe200078e00ff */
[----:B------:R-:W-:Y:S01]  /*2690*/  LOP3.LUT P1, RZ, R243, 0x3, RZ, 0xc0, !PT ;  /* 0x00000003f3ff7812 */ /* 0x000fe2000782c0ff */
[----:B------:R2:W-:Y:S01]  /*26a0*/  STL [R1+0xf0], R2 ;  /* 0x0000f00201007387 */ /* 0x0005e20000100800 */
[----:B-1----:R-:W-:Y:S01]  /*26b0*/  IADD3 R246, P6, R131, R22, RZ ;  /* 0x0000001683f67210 */ /* 0x002fe20007fde0ff */
[----:B---3--:R-:W-:-:S02]  /*26c0*/  IMAD.MOV.U32 R131, RZ, RZ, R3 ;  /* 0x000000ffff837224 */ /* 0x008fc400078e0003 */
[----:B--2---:R-:W2:Y:S04]  /*26d0*/  LDL.LU.64 R2, [R1+0x230] ;  /* 0x0002300001027983 */ /* 0x004ea80000300a00 */
[----:B------:R1:W-:Y:S04]  /*26e0*/  STL.64 [R1+0x190], R4 ;  /* 0x0001900401007387 */ /* 0x0003e80000100a00 */
[----:B-1----:R-:W3:Y:S01]  /*26f0*/  LDL.LU R5, [R1+0x228] ;  /* 0x0002280001057983 */ /* 0x002ee20000300800 */
[----:B------:R-:W-:-:S03]  /*2700*/  IADD3 R4, P4, R122, R22, RZ ;  /* 0x000000167a047210 */ /* 0x000fc60007f9e0ff */
[----:B------:R1:W-:Y:S01]  /*2710*/  STL [R1+0x104], R139 ;  /* 0x0001048b01007387 */ /* 0x0003e20000100800 */
[----:B------:R-:W-:-:S03]  /*2720*/  MOV R126, R4 ;  /* 0x00000004007e7202 */ /* 0x000fc60000000f00 */
[----:B------:R4:W-:Y:S01]  /*2730*/  STL [R1+0x188], R4 ;  /* 0x0001880401007387 */ /* 0x0009e20000100800 */
[-C--:B------:R-:W-:Y:S02]  /*2740*/  LEA.HI.X.SX32 R133, R124, R23.reuse, 0x1, P3 ;  /* 0x000000177c857211 */ /* 0x080fe400018f0eff */
[-C--:B------:R-:W-:Y:S02]  /*2750*/  LEA.HI.X.SX32 R131, R122, R23.reuse, 0x1, P5 ;  /* 0x000000177a837211 */ /* 0x080fe400028f0eff */
[----:B------:R-:W-:Y:S02]  /*2760*/  LEA.HI.X.SX32 R247, R120, R23, 0x1, P6 ;  /* 0x0000001778f77211 */ /* 0x000fe400030f0eff */
[-C--:B------:R-:W-:Y:S02]  /*2770*/  IADD3 R122, P6, R112, R22.reuse, RZ ;  /* 0x00000016707a7210 */ /* 0x080fe40007fde0ff */
[-C--:B------:R-:W-:Y:S02]  /*2780*/  IADD3 R124, P5, R114, R22.reuse, RZ ;  /* 0x00000016727c7210 */ /* 0x080fe40007fbe0ff */
[----:B------:R-:W-:-:S02]  /*2790*/  IADD3 R132, P3, R125, R22, RZ ;  /* 0x000000167d847210 */ /* 0x000fc40007f7e0ff */
[-C--:B------:R-:W-:Y:S02]  /*27a0*/  LEA.HI.X.SX32 R125, R115, R23.reuse, 0x1, P5 ;  /* 0x00000017737d7211 */ /* 0x080fe400028f0eff */
[-C--:B-1----:R-:W-:Y:S01]  /*27b0*/  LEA.HI.X.SX32 R139, R112, R23.reuse, 0x1, P2 ;  /* 0x00000017708b7211 */ /* 0x082fe200010f0eff */
[----:B---3--:R-:W-:Y:S02]  /*27c0*/  IMAD.MOV.U32 R127, RZ, RZ, R5 ;  /* 0x000000ffff7f7224 */ /* 0x008fe400078e0005 */
[----:B----4-:R-:W3:Y:S01]  /*27d0*/  LDL.LU.64 R4, [R1+0x220] ;  /* 0x0002200001047983 */ /* 0x010ee20000300a00 */
[-C--:B------:R-:W-:Y:S02]  /*27e0*/  LEA.HI.X.SX32 R127, R123, R23.reuse, 0x1, P4 ;  /* 0x000000177b7f7211 */ /* 0x080fe400020f0eff */
[----:B------:R-:W-:Y:S01]  /*27f0*/  IADD3 R126, P4, R115, R22, RZ ;  /* 0x00000016737e7210 */ /* 0x000fe20007f9e0ff */
[----:B------:R-:W-:Y:S01]  /*2800*/  STL [R1+0xfc], R133 ;  /* 0x0000fc8501007387 */ /* 0x000fe20000100800 */
[----:B------:R-:W-:-:S03]  /*2810*/  LEA.HI.X.SX32 R123, R114, R23, 0x1, P6 ;  /* 0x00000017727b7211 */ /* 0x000fc600030f0eff */
[----:B------:R1:W-:Y:S01]  /*2820*/  STL [R1+0x18c], R127 ;  /* 0x00018c7f01007387 */ /* 0x0003e20000100800 */
[----:B------:R-:W-:-:S03]  /*2830*/  IADD3 R130, P6, R106, R22, RZ ;  /* 0x000000166a827210 */ /* 0x000fc60007fde0ff */
[----:B------:R4:W-:Y:S01]  /*2840*/  STL [R1+0xf4], R131 ;  /* 0x0000f48301007387 */ /* 0x0009e20000100800 */
[-C--:B-1----:R-:W-:Y:S02]  /*2850*/  LEA.HI.X.SX32 R127, R118, R23.reuse, 0x1, P4 ;  /* 0x00000017767f7211 */ /* 0x082fe400020f0eff */
[-C--:B------:R-:W-:Y:S02]  /*2860*/  LEA.HI.X.SX32 R133, R109, R23.reuse, 0x1, P3 ;  /* 0x000000176d857211 */ /* 0x080fe400018f0eff */
[----:B----4-:R-:W-:Y:S01]  /*2870*/  LEA.HI.X.SX32 R131, R108, R23, 0x1, P6 ;  /* 0x000000176c837211 */ /* 0x010fe200030f0eff */
[----:B------:R1:W-:Y:S01]  /*2880*/  STL.64 [R1+0x1f8], R126 ;  /* 0x0001f87e01007387 */ /* 0x0003e20000100a00 */
[----:B------:R-:W-:-:S03]  /*2890*/  IADD3 R114, P6, R99, R22, RZ ;  /* 0x0000001663727210 */ /* 0x000fc60007fde0ff */
[----:B------:R-:W-:Y:S01]  /*28a0*/  STL.64 [R1+0xe8], R246 ;  /* 0x0000e8f601007387 */ /* 0x000fe20000100a00 */
[----:B------:R-:W-:-:S03]  /*28b0*/  LEA.HI.X.SX32 R115, R101, R23, 0x1, P6 ;  /* 0x0000001765737211 */ /* 0x000fc600030f0eff */
[----:B------:R4:W-:Y:S01]  /*28c0*/  STL.64 [R1+0x1d0], R124 ;  /* 0x0001d07c01007387 */ /* 0x0009e20000100a00 */
[----:B-1----:R-:W-:-:S03]  /*28d0*/  IADD3 R126, P4, R117, R22, RZ ;  /* 0x00000016757e7210 */ /* 0x002fc60007f9e0ff */
[----:B------:R1:W-:Y:S01]  /*28e0*/  STL.64 [R1+0x180], R122 ;  /* 0x0001807a01007387 */ /* 0x0003e20000100a00 */
[----:B------:R-:W-:-:S03]  /*28f0*/  LEA.HI.X.SX32 R127, R106, R23, 0x1, P4 ;  /* 0x000000176a7f7211 */ /* 0x000fc600020f0eff */
[----:B------:R-:W-:Y:S01]  /*2900*/  STL.64 [R1+0xe0], R138 ;  /* 0x0000e08a01007387 */ /* 0x000fe20000100a00 */
[----:B------:R-:W-:-:S03]  /*2910*/  IADD3 R108, P4, R96, R22, RZ ;  /* 0x00000016606c7210 */ /* 0x000fc60007f9e0ff */
[----:B------:R-:W-:Y:S01]  /*2920*/  STL.64 [R1+0xd8], R132 ;  /* 0x0000d88401007387 */ /* 0x000fe20000100a00 */
[----:B----4-:R-:W-:-:S03]  /*2930*/  IADD3 R124, P5, R116, R22, RZ ;  /* 0x00000016747c7210 */ /* 0x010fc60007fbe0ff */
[----:B------:R-:W-:Y:S01]  /*2940*/  STL.64 [R1+0x178], R130 ;  /* 0x0001788201007387 */ /* 0x000fe20000100a00 */
[----:B-1----:R-:W-:-:S03]  /*2950*/  IADD3 R122, P2, R111, R22, RZ ;  /* 0x000000166f7a7210 */ /* 0x002fc60007f5e0ff */
[----:B------:R-:W-:Y:S01]  /*2960*/  STL.64 [R1+0xd0], R126 ;  /* 0x0000d07e01007387 */ /* 0x000fe20000100a00 */
[----:B------:R-:W-:-:S03]  /*2970*/  LEA.HI.X.SX32 R109, R99, R23, 0x1, P4 ;  /* 0x00000017636d7211 */ /* 0x000fc600020f0eff */
[----:B------:R1:W-:Y:S01]  /*2980*/  STL.64 [R1+0x1c8], R114 ;  /* 0x0001c87201007387 */ /* 0x0003e20000100a00 */
[-C--:B------:R-:W-:Y:S02]  /*2990*/  LEA.HI.X.SX32 R125, R104, R23.reuse, 0x1, P5 ;  /* 0x00000017687d7211 */ /* 0x080fe400028f0eff */
[-C--:B------:R-:W-:Y:S02]  /*29a0*/  IADD3 R116, P3, R110, R22.reuse, RZ ;  /* 0x000000166e747210 */ /* 0x080fe40007f7e0ff */
[-C--:B------:R-:W-:Y:S02]  /*29b0*/  IADD3 R110, P5, R103, R22.reuse, RZ ;  /* 0x00000016676e7210 */ /* 0x080fe40007fbe0ff */
[-C--:B------:R-:W-:Y:S02]  /*29c0*/  LEA.HI.X.SX32 R123, R96, R23.reuse, 0x1, P2 ;  /* 0x00000017607b7211 */ /* 0x080fe400010f0eff */
[-C--:B-1----:R-:W-:Y:S02]  /*29d0*/  IADD3 R114, P6, R102, R22.reuse, RZ ;  /* 0x0000001666727210 */ /* 0x082fe40007fde0ff */
[----:B------:R-:W-:Y:S01]  /*29e0*/  IADD3 R102, P4, R77, R22, RZ ;  /* 0x000000164d667210 */ /* 0x000fe20007f9e0ff */
[----:B------:R-:W-:Y:S03]  /*29f0*/  STL.64 [R1+0xc8], R124 ;  /* 0x0000c87c01007387 */ /* 0x000fe60000100a00 */
[-C--:B------:R-:W-:Y:S01]  /*2a00*/  LEA.HI.X.SX32 R103, R98, R23.reuse, 0x1, P4 ;  /* 0x0000001762677211 */ /* 0x080fe200020f0eff */
[----:B------:R-:W-:Y:S04]  /*2a10*/  STL.64 [R1+0x170], R108 ;  /* 0x0001706c01007387 */ /* 0x000fe80000100a00 */
[----:B------:R-:W-:Y:S01]  /*2a20*/  STL.64 [R1+0xc0], R122 ;  /* 0x0000c07a01007387 */ /* 0x000fe20000100a00 */
[----:B------:R-:W-:-:S03]  /*2a30*/  LEA.HI.X.SX32 R117, R79, R23, 0x1, P3 ;  /* 0x000000174f757211 */ /* 0x000fc600018f0eff */
[----:B------:R1:W-:Y:S01]  /*2a40*/  STL.64 [R1+0x168], R102 ;  /* 0x0001686601007387 */ /* 0x0003e20000100a00 */
[-C--:B------:R-:W-:Y:S02]  /*2a50*/  LEA.HI.X.SX32 R111, R77, R23.reuse, 0x1, P5 ;  /* 0x000000174d6f7211 */ /* 0x080fe400028f0eff */
[----:B------:R-:W-:Y:S01]  /*2a60*/  LEA.HI.X.SX32 R115, R105, R23, 0x1, P6 ;  /* 0x0000001769737211 */ /* 0x000fe200030f0eff */
[----:B------:R-:W-:Y:S01]  /*2a70*/  STL.64 [R1+0xb8], R116 ;  /* 0x0000b87401007387 */ /* 0x000fe20000100a00 */
[----:B-1----:R-:W-:-:S04]  /*2a80*/  IADD3 R102, P4, R71, R22, RZ ;  /* 0x0000001647667210 */ /* 0x002fc80007f9e0ff */
[----:B------:R-:W-:Y:S01]  /*2a90*/  LEA.HI.X.SX32 R103, R107, R23, 0x1, P4 ;  /* 0x000000176b677211 */ /* 0x000fe200020f0eff */
[----:B------:R1:W-:Y:S01]  /*2aa0*/  STL.64 [R1+0xb0], R110 ;  /* 0x0000b06e01007387 */ /* 0x0003e20000100a00 */
[----:B------:R-:W-:-:S03]  /*2ab0*/  IADD3 R98, P6, R67, R22, RZ ;  /* 0x0000001643627210 */ /* 0x000fc60007fde0ff */
[----:B------:R4:W-:Y:S01]  /*2ac0*/  STL.64 [R1+0x208], R102 ;  /* 0x0002086601007387 */ /* 0x0009e20000100a00 */
[CC--:B------:R-:W-:Y:S02]  /*2ad0*/  LEA.HI.X.SX32 R99, R69.reuse, R23.reuse, 0x1, P6 ;  /* 0x0000001745637211 */ /* 0x0c0fe400030f0eff */
[-C--:B-1----:R-:W-:Y:S02]  /*2ae0*/  IADD3 R110, P5, R69, R22.reuse, RZ ;  /* 0x00000016456e7210 */ /* 0x082fe40007fbe0ff */
[-C--:B----4-:R-:W-:Y:S02]  /*2af0*/  IADD3 R102, P4, R65, R22.reuse, RZ ;  /* 0x0000001641667210 */ /* 0x090fe40007f9e0ff */
[-C--:B------:R-:W-:Y:S02]  /*2b00*/  LEA.HI.X.SX32 R111, R71, R23.reuse, 0x1, P5 ;  /* 0x00000017476f7211 */ /* 0x080fe400028f0eff */
[----:B------:R-:W-:Y:S01]  /*2b10*/  LEA.HI.X.SX32 R103, R67, R23, 0x1, P4 ;  /* 0x0000001743677211 */ /* 0x000fe200020f0eff */
[----:B------:R-:W-:Y:S01]  /*2b20*/  STL.64 [R1+0xa8], R114 ;  /* 0x0000a87201007387 */ /* 0x000fe20000100a00 */
[----:B------:R-:W-:-:S03]  /*2b30*/  IADD3 R96, P3, R83, R22, RZ ;  /* 0x0000001653607210 */ /* 0x000fc60007f7e0ff */
[----:B------:R-:W-:Y:S01]  /*2b40*/  STL.64 [R1+0x1c0], R98 ;  /* 0x0001c06201007387 */ /* 0x000fe20000100a00 */
[----:B------:R-:W-:-:S03]  /*2b50*/  IADD3 R108, P2, R97, R22, RZ ;  /* 0x00000016616c7210 */ /* 0x000fc60007f5e0ff */
[----:B------:R-:W-:Y:S01]  /*2b60*/  STL.64 [R1+0x1f0], R110 ;  /* 0x0001f06e01007387 */ /* 0x000fe20000100a00 */
[----:B------:R-:W-:-:S03]  /*2b70*/  IADD3 R104, P5, R113, R22, RZ ;  /* 0x0000001671687210 */ /* 0x000fc60007fbe0ff */
[----:B------:R1:W-:Y:S01]  /*2b80*/  STL.64 [R1+0x160], R102 ;  /* 0x0001606601007387 */ /* 0x0003e20000100a00 */
[-C--:B------:R-:W-:Y:S02]  /*2b90*/  LEA.HI.X.SX32 R97, R134, R23.reuse, 0x1, P3 ;  /* 0x0000001786617211 */ /* 0x080fe400018f0eff */
[-C--:B------:R-:W-:Y:S02]  /*2ba0*/  LEA.HI.X.SX32 R109, R65, R23.reuse, 0x1, P2 ;  /* 0x00000017416d7211 */ /* 0x080fe400010f0eff */
[CC--:B------:R-:W-:Y:S02]  /*2bb0*/  LEA.HI.X.SX32 R105, R10.reuse, R23.reuse, 0x1, P5 ;  /* 0x000000170a697211 */ /* 0x0c0fe400028f0eff */
[-C--:B-1----:R-:W-:Y:S01]  /*2bc0*/  IADD3 R102, P4, R10, R22.reuse, RZ ;  /* 0x000000160a667210 */ /* 0x082fe20007f9e0ff */
[----:B------:R-:W-:Y:S03]  /*2bd0*/  STL.64 [R1+0x98], R96 ;  /* 0x0000986001007387 */ /* 0x000fe60000100a00 */
[----:B------:R-:W-:Y:S01]  /*2be0*/  LEA.HI.X.SX32 R103, R136, R23, 0x1, P4 ;  /* 0x0000001788677211 */ /* 0x000fe200020f0eff */
[----:B------:R-:W-:Y:S01]  /*2bf0*/  STL.64 [R1+0xa0], R108 ;  /* 0x0000a06c01007387 */ /* 0x000fe20000100a00 */
[----:B------:R-:W-:-:S03]  /*2c00*/  IADD3 R98, P6, R119, R22, RZ ;  /* 0x0000001677627210 */ /* 0x000fc60007fde0ff */
[----:B------:R1:W-:Y:S01]  /*2c10*/  STL.64 [R1+0x158], R102 ;  /* 0x0001586601007387 */ /* 0x0003e20000100a00 */
[----:B------:R-:W-:-:S03]  /*2c20*/  LEA.HI.X.SX32 R99, R142, R23, 0x1, P6 ;  /* 0x000000178e637211 */ /* 0x000fc600030f0eff */
[----:B------:R4:W-:Y:S01]  /*2c30*/  STL.64 [R1+0x90], R104 ;  /* 0x0000906801007387 */ /* 0x0009e20000100a00 */
[CC--:B-1----:R-:W-:Y:S02]  /*2c40*/  IADD3 R102, P4, R11.reuse, R22.reuse, RZ ;  /* 0x000000160b667210 */ /* 0x0c2fe40007f9e0ff */
[-C--:B----4-:R-:W-:Y:S02]  /*2c50*/  IADD3 R104, P5, R12, R22.reuse, RZ ;  /* 0x000000160c687210 */ /* 0x090fe40007fbe0ff */
[-C--:B------:R-:W-:Y:S02]  /*2c60*/  LEA.HI.X.SX32 R103, R144, R23.reuse, 0x1, P4 ;  /* 0x0000001790677211 */ /* 0x080fe400020f0eff */
[-C--:B------:R-:W-:Y:S01]  /*2c70*/  LEA.HI.X.SX32 R105, R11, R23.reuse, 0x1, P5 ;  /* 0x000000170b697211 */ /* 0x080fe200028f0eff */
[----:B------:R1:W-:Y:S01]  /*2c80*/  STL.64 [R1+0x88], R98 ;  /* 0x0000886201007387 */ /* 0x0003e20000100a00 */
[-C--:B------:R-:W-:Y:S02]  /*2c90*/  IADD3 R96, P3, R128, R22.reuse, RZ ;  /* 0x0000001680607210 */ /* 0x080fe40007f7e0ff */
[----:B------:R-:W-:Y:S01]  /*2ca0*/  IADD3 R106, P2, R121, R22, RZ ;  /* 0x00000016796a7210 */ /* 0x000fe20007f5e0ff */
[----:B------:R4:W-:Y:S01]  /*2cb0*/  STL.64 [R1+0x1b8], R102 ;  /* 0x0001b86601007387 */ /* 0x0009e20000100a00 */
[----:B------:R-:W-:-:S03]  /*2cc0*/  LEA.HI.X.SX32 R97, R200, R23, 0x1, P3 ;  /* 0x00000017c8617211 */ /* 0x000fc600018f0eff */
[----:B------:R0:W-:Y:S01]  /*2cd0*/  STL.64 [R1+0x150], R104 ;  /* 0x0001506801007387 */ /* 0x0001e20000100a00 */
[-C--:B------:R-:W-:Y:S02]  /*2ce0*/  LEA.HI.X.SX32 R107, R12, R23.reuse, 0x1, P2 ;  /* 0x000000170c6b7211 */ /* 0x080fe400010f0eff */
[-C--:B-1----:R-:W-:Y:S02]  /*2cf0*/  IADD3 R98, P6, R140, R22.reuse, RZ ;  /* 0x000000168c627210 */ /* 0x082fe40007fde0ff */
[-C--:B----4-:R-:W-:Y:S02]  /*2d00*/  IADD3 R102, P4, R143, R22.reuse, RZ ;  /* 0x000000168f667210 */ /* 0x090fe40007f9e0ff */
[C---:B0-----:R-:W-:Y:S02]  /*2d10*/  IADD3 R104, P5, R66.reuse, R22, RZ ;  /* 0x0000001642687210 */ /* 0x041fe40007fbe0ff */
[-C--:B------:R-:W-:Y:S02]  /*2d20*/  LEA.HI.X.SX32 R99, R66, R23.reuse, 0x1, P6 ;  /* 0x0000001742637211 */ /* 0x080fe400030f0eff */
[-C--:B------:R-:W-:Y:S01]  /*2d30*/  LEA.HI.X.SX32 R105, R201, R23.reuse, 0x1, P5 ;  /* 0x00000017c9697211 */ /* 0x080fe200028f0eff */
[----:B------:R0:W-:Y:S01]  /*2d40*/  STL.64 [R1+0x78], R96 ;  /* 0x0000786001007387 */ /* 0x0001e20000100a00 */
[----:B------:R-:W-:-:S03]  /*2d50*/  LEA.HI.X.SX32 R103, R208, R23, 0x1, P4 ;  /* 0x00000017d0677211 */ /* 0x000fc600020f0eff */
[----:B------:R-:W-:Y:S04]  /*2d60*/  STL.64 [R1+0x80], R106 ;  /* 0x0000806a01007387 */ /* 0x000fe80000100a00 */
[----:B------:R1:W-:Y:S01]  /*2d70*/  STL.64 [R1+0x148], R104 ;  /* 0x0001486801007387 */ /* 0x0003e20000100a00 */
[----:B------:R-:W-:-:S03]  /*2d80*/  IADD3 R10, P2, R158, R22, RZ ;  /* 0x000000169e0a7210 */ /* 0x000fc60007f5e0ff */
[----:B------:R4:W-:Y:S01]  /*2d90*/  STL.64 [R1+0x70], R98 ;  /* 0x0000706201007387 */ /* 0x0009e20000100a00 */
[----:B0-----:R-:W-:-:S03]  /*2da0*/  IADD3 R96, P3, R198, R22, RZ ;  /* 0x00000016c6607210 */ /* 0x001fc60007f7e0ff */
[----:B------:R0:W-:Y:S01]  /*2db0*/  STL.64 [R1+0x68], R102 ;  /* 0x0000686601007387 */ /* 0x0001e20000100a00 */
[-C--:B-1----:R-:W-:Y:S02]  /*2dc0*/  IADD3 R104, P5, R68, R22.reuse, RZ ;  /* 0x0000001644687210 */ /* 0x082fe40007fbe0ff */
[-C--:B----4-:R-:W-:Y:S02]  /*2dd0*/  IADD3 R98, P6, R70, R22.reuse, RZ ;  /* 0x0000001646627210 */ /* 0x090fe40007fde0ff */
[-C--:B------:R-:W-:Y:S02]  /*2de0*/  LEA.HI.X.SX32 R105, R210, R23.reuse, 0x1, P5 ;  /* 0x00000017d2697211 */ /* 0x080fe400028f0eff */
[-C--:B0-----:R-:W-:Y:S02]  /*2df0*/  IADD3 R102, P4, R72, R22.reuse, RZ ;  /* 0x0000001648667210 */ /* 0x081fe40007f9e0ff */
[----:B------:R-:W-:Y:S02]  /*2e00*/  LEA.HI.X.SX32 R99, R68, R23, 0x1, P6 ;  /* 0x0000001744637211 */ /* 0x000fe400030f0eff */
[----:B------:R-:W-:-:S02]  /*2e10*/  IADD3 R66, P5, R209, R22, RZ ;  /* 0x00000016d1427210 */ /* 0x000fc40007fbe0ff */
[-C--:B------:R-:W-:Y:S02]  /*2e20*/  LEA.HI.X.SX32 R103, R70, R23.reuse, 0x1, P4 ;  /* 0x0000001746677211 */ /* 0x080fe400020f0eff */
[-C--:B------:R-:W-:Y:S02]  /*2e30*/  LEA.HI.X.SX32 R11, R72, R23.reuse, 0x1, P2 ;  /* 0x00000017480b7211 */ /* 0x080fe400010f0eff */
[C---:B------:R-:W-:Y:S01]  /*2e40*/  IADD3 R68, P4, R73.reuse, R22, RZ ;  /* 0x0000001649447210 */ /* 0x040fe20007f9e0ff */
[----:B------:R0:W-:Y:S01]  /*2e50*/  STL.64 [R1+0x1b0], R98 ;  /* 0x0001b06201007387 */ /* 0x0001e20000100a00 */
[-C--:B------:R-:W-:Y:S02]  /*2e60*/  LEA.HI.X.SX32 R97, R218, R23.reuse, 0x1, P3 ;  /* 0x00000017da617211 */ /* 0x080fe400018f0eff */
[-C--:B------:R-:W-:Y:S01]  /*2e70*/  LEA.HI.X.SX32 R67, R73, R23.reuse, 0x1, P5 ;  /* 0x0000001749437211 */ /* 0x080fe200028f0eff */
[----:B------:R-:W-:Y:S01]  /*2e80*/  STL.64 [R1+0x1e8], R104 ;  /* 0x0001e86801007387 */ /* 0x000fe20000100a00 */
[----:B------:R-:W-:-:S02]  /*2e90*/  LEA.HI.X.SX32 R69, R219, R23, 0x1, P4 ;  /* 0x00000017db457211 */ /* 0x000fc400020f0eff */
[-C--:B------:R-:W-:Y:S01]  /*2ea0*/  IADD3 R70, P4, R74, R22.reuse, RZ ;  /* 0x000000164a467210 */ /* 0x080fe20007f9e0ff */
[----:B------:R1:W-:Y:S04]  /*2eb0*/  STL.64 [R1+0x60], R10 ;  /* 0x0000600a01007387 */ /* 0x0003e80000100a00 */
[----:B------:R-:W-:Y:S01]  /*2ec0*/  STL.64 [R1+0x140], R102 ;  /* 0x0001406601007387 */ /* 0x000fe20000100a00 */
[----:B0-----:R-:W-:-:S03]  /*2ed0*/  IADD3 R98, P6, R211, R22, RZ ;  /* 0x00000016d3627210 */ /* 0x001fc60007fde0ff */
[----:B------:R-:W-:Y:S01]  /*2ee0*/  STL.64 [R1+0x58], R96 ;  /* 0x0000586001007387 */ /* 0x000fe20000100a00 */
[----:B------:R-:W-:-:S03]  /*2ef0*/  LEA.HI.X.SX32 R71, R226, R23, 0x1, P4 ;  /* 0x00000017e2477211 */ /* 0x000fc600020f0eff */
[----:B------:R0:W-:Y:S01]  /*2f00*/  STL.64 [R1+0x50], R66 ;  /* 0x0000504201007387 */ /* 0x0001e20000100a00 */
[-C--:B-1----:R-:W-:Y:S02]  /*2f10*/  IADD3 R10, P2, R214, R22.reuse, RZ ;  /* 0x00000016d60a7210 */ /* 0x082fe40007f5e0ff */
[-C--:B------:R-:W-:Y:S01]  /*2f20*/  LEA.HI.X.SX32 R99, R223, R23.reuse, 0x1, P6 ;  /* 0x00000017df637211 */ /* 0x080fe200030f0eff */
[----:B------:R1:W-:Y:S01]  /*2f30*/  STL.64 [R1+0x138], R68 ;  /* 0x0001384401007387 */ /* 0x0003e20000100a00 */
[CC--:B------:R-:W-:Y:S02]  /*2f40*/  LEA.HI.X.SX32 R11, R75.reuse, R23.reuse, 0x1, P2 ;  /* 0x000000174b0b7211 */ /* 0x0c0fe400010f0eff */
[-C--:B0-----:R-:W-:Y:S01]  /*2f50*/  IADD3 R66, P5, R75, R22.reuse, RZ ;  /* 0x000000164b427210 */ /* 0x081fe20007fbe0ff */
[----:B------:R0:W-:Y:S03]  /*2f60*/  STL.64 [R1+0x1a8], R70 ;  /* 0x0001a84601007387 */ /* 0x0001e60000100a00 */
[----:B------:R-:W-:Y:S01]  /*2f70*/  LEA.HI.X.SX32 R67, R74, R23, 0x1, P5 ;  /* 0x000000174a437211 */ /* 0x000fe200028f0eff */
[----:B------:R-:W-:Y:S01]  /*2f80*/  STL.64 [R1+0x48], R98 ;  /* 0x0000486201007387 */ /* 0x000fe20000100a00 */
[----:B------:R-:W-:-:S02]  /*2f90*/  IADD3 R96, P3, R215, R22, RZ ;  /* 0x00000016d7607210 */ /* 0x000fc40007f7e0ff */
[-C--:B-1----:R-:W-:Y:S01]  /*2fa0*/  IADD3 R68, P6, R222, R22.reuse, RZ ;  /* 0x00000016de447210 */ /* 0x082fe20007fde0ff */
[----:B------:R1:W-:Y:S01]  /*2fb0*/  STL.64 [R1+0x130], R66 ;  /* 0x0001304201007387 */ /* 0x0003e20000100a00 */
[----:B0-----:R-:W-:-:S03]  /*2fc0*/  IADD3 R70, P4, R76, R22, RZ ;  /* 0x000000164c467210 */ /* 0x001fc60007f9e0ff */
[----:B------:R0:W-:Y:S01]  /*2fd0*/  STL.64 [R1+0x40], R10 ;  /* 0x0000400a01007387 */ /* 0x0001e20000100a00 */
[-C--:B------:R-:W-:Y:S02]  /*2fe0*/  LEA.HI.X.SX32 R97, R227, R23.reuse, 0x1, P3 ;  /* 0x00000017e3617211 */ /* 0x080fe400018f0eff */
[-C--:B------:R-:W-:Y:S02]  /*2ff0*/  LEA.HI.X.SX32 R71, R230, R23.reuse, 0x1, P4 ;  /* 0x00000017e6477211 */ /* 0x080fe400020f0eff */
[-C--:B-1----:R-:W-:Y:S02]  /*3000*/  IADD3 R66, P5, R78, R22.reuse, RZ ;  /* 0x000000164e427210 */ /* 0x082fe40007fbe0ff */
[-C--:B------:R-:W-:Y:S02]  /*3010*/  LEA.HI.X.SX32 R69, R76, R23.reuse, 0x1, P6 ;  /* 0x000000174c457211 */ /* 0x080fe400030f0eff */
[C---:B0-----:R-:W-:Y:S02]  /*3020*/  LEA R10, P2, R9.reuse, R22, 0x2 ;  /* 0x00000016090a7211 */ /* 0x041fe400078410ff */
[-C--:B------:R-:W-:Y:S01]  /*3030*/  LEA.HI.X.SX32 R67, R9, R23.reuse, 0x1, P5 ;  /* 0x0000001709437211 */ /* 0x080fe200028f0eff */
[----:B------:R0:W-:Y:S01]  /*3040*/  STL.64 [R1+0x128], R70 ;  /* 0x0001284601007387 */ /* 0x0001e20000100a00 */
[----:B------:R-:W-:-:S02]  /*3050*/  LEA.HI.X.SX32 R11, R78, R23, 0x1, P2 ;  /* 0x000000174e0b7211 */ /* 0x000fc400010f0eff */
[CC--:B------:R-:W-:Y:S01]  /*3060*/  LEA R72, P3, R9.reuse, R22.reuse, 0x3 ;  /* 0x0000001609487211 */ /* 0x0c0fe200078618ff */
[----:B------:R-:W-:Y:S04]  /*3070*/  STL.64 [R1+0x38], R96 ;  /* 0x0000386001007387 */ /* 0x000fe80000100a00 */
[----:B------:R1:W-:Y:S01]  /*3080*/  STL.64 [R1+0x30], R68 ;  /* 0x0000304401007387 */ /* 0x0003e20000100a00 */
[----:B------:R-:W-:Y:S02]  /*3090*/  LEA.HI.X.SX32 R73, R242, R23, 0x1, P3 ;  /* 0x00000017f2497211 */ /* 0x000fe400018f0eff */
[CC--:B0-----:R-:W-:Y:S01]  /*30a0*/  LEA R70, P4, R9.reuse, R22.reuse, 0x4 ;  /* 0x0000001609467211 */ /* 0x0c1fe200078820ff */
[----:B------:R0:W-:Y:S04]  /*30b0*/  STL.64 [R1+0x218], R66 ;  /* 0x0002184201007387 */ /* 0x0001e80000100a00 */
[----:B------:R4:W-:Y:S01]  /*30c0*/  STL.64 [R1+0x210], R10 ;  /* 0x0002100a01007387 */ /* 0x0009e20000100a00 */
[----:B-1----:R-:W-:-:S02]  /*30d0*/  LEA R68, P6, R9, R22, 0x5 ;  /* 0x0000001609447211 */ /* 0x002fc400078c28ff */
[-C--:B------:R-:W-:Y:S02]  /*30e0*/  LEA.HI.X.SX32 R71, R239, R23.reuse, 0x1, P4 ;  /* 0x00000017ef477211 */ /* 0x080fe400020f0eff */
[-C--:B0-----:R-:W-:Y:S02]  /*30f0*/  LEA R66, P5, R9, R22.reuse, 0x6 ;  /* 0x0000001609427211 */ /* 0x081fe400078a30ff */
[-C--:B------:R-:W-:Y:S02]  /*3100*/  LEA.HI.X.SX32 R69, R238, R23.reuse, 0x1, P6 ;  /* 0x00000017ee457211 */ /* 0x080fe400030f0eff */
[----:B----4-:R-:W-:Y:S02]  /*3110*/  IADD3 R10, P2, R231, R22, RZ ;  /* 0x00000016e70a7210 */ /* 0x010fe40007f5e0ff */
[-C--:B------:R-:W-:Y:S01]  /*3120*/  LEA.HI.X.SX32 R67, R235, R23.reuse, 0x1, P5 ;  /* 0x00000017eb437211 */ /* 0x080fe200028f0eff */
[----:B------:R-:W-:Y:S01]  /*3130*/  STL.64 [R1+0x200], R72 ;  /* 0x0002004801007387 */ /* 0x000fe20000100a00 */
[----:B------:R-:W-:-:S03]  /*3140*/  LEA.HI.X.SX32 R11, R234, R23, 0x1, P2 ;  /* 0x00000017ea0b7211 */ /* 0x000fc600010f0eff */
[----:B------:R-:W-:Y:S01]  /*3150*/  STL.64 [R1+0x1e0], R70 ;  /* 0x0001e04601007387 */ /* 0x000fe20000100a00 */
[----:B------:R-:W-:-:S03]  /*3160*/  LOP3.LUT R9, R19, 0x60, RZ, 0x3c, !PT ;  /* 0x0000006013097812 */ /* 0x000fc600078e3cff */
[----:B------:R-:W-:Y:S01]  /*3170*/  STL.64 [R1+0x1a0], R68 ;  /* 0x0001a04401007387 */ /* 0x000fe20000100a00 */
[----:B------:R-:W-:-:S03]  /*3180*/  CS2R R82, SRZ ;  /* 0x0000000000527805 */ /* 0x000fc6000001ff00 */
[----:B------:R-:W-:Y:S01]  /*3190*/  STL.64 [R1+0x120], R66 ;  /* 0x0001204201007387 */ /* 0x000fe20000100a00 */
[----:B------:R-:W-:Y:S01]  /*31a0*/  CS2R R112, SRZ ;  /* 0x0000000000707805 */ /* 0x000fe2000001ff00 */
[----:B------:R-:W-:Y:S02]  /*31b0*/  CS2R R114, SRZ ;  /* 0x0000000000727805 */ /* 0x000fe4000001ff00 */
[----:B------:R0:W-:Y:S01]  /*31c0*/  STL.64 [R1+0x28], R10 ;  /* 0x0000280a01007387 */ /* 0x0001e20000100a00 */
[----:B------:R-:W-:Y:S01]  /*31d0*/  CS2R R116, SRZ ;  /* 0x0000000000747805 */ /* 0x000fe2000001ff00 */
[----:B------:R-:W-:Y:S01]  /*31e0*/  CS2R R118, SRZ ;  /* 0x0000000000767805 */ /* 0x000fe2000001ff00 */
[----:B------:R-:W-:Y:S01]  /*31f0*/  CS2R R120, SRZ ;  /* 0x0000000000787805 */ /* 0x000fe2000001ff00 */
[----:B------:R-:W-:Y:S01]  /*3200*/  CS2R R122, SRZ ;  /* 0x00000000007a7805 */ /* 0x000fe2000001ff00 */
[----:B------:R-:W-:Y:S01]  /*3210*/  CS2R R124, SRZ ;  /* 0x00000000007c7805 */ /* 0x000fe2000001ff00 */
[----:B------:R-:W-:Y:S01]  /*3220*/  CS2R R126, SRZ ;  /* 0x00000000007e7805 */ /* 0x000fe2000001ff00 */
[----:B--2---:R-:W-:-:S02]  /*3230*/  LOP3.LUT R9, R2, 0x40, RZ, 0x3c, !PT ;  /* 0x0000004002097812 */ /* 0x004fc400078e3cff */
[C---:B0-----:R-:W-:Y:S02]  /*3240*/  LOP3.LUT R11, R19.reuse, 0x20, RZ, 0x3c, !PT ;  /* 0x00000020130b7812 */ /* 0x041fe400078e3cff */
[----:B------:R-:W-:Y:S02]  /*3250*/  LOP3.LUT R10, R19, 0x40, RZ, 0x3c, !PT ;  /* 0x00000040130a7812 */ /* 0x000fe400078e3cff */
[----:B---3--:R-:W-:Y:S02]  /*3260*/  LOP3.LUT R11, R4, 0x40, RZ, 0x3c, !PT ;  /* 0x00000040040b7812 */ /* 0x008fe400078e3cff */
[----:B------:R-:W-:-:S06]  /*3270*/  LOP3.LUT R10, R0, 0x20, RZ, 0x3c, !PT ;  /* 0x00000020000a7812 */ /* 0x000fcc00078e3cff */
.L_x_1:
[----:B------:R-:W2:Y:S04]  /*3280*/  LDL.64 R10, [R1+0x218] ;  /* 0x00021800010a7983 */ /* 0x000ea80000100a00 */
[----:B------:R-:W3:Y:S04]  /*3290*/  LDL.64 R68, [R1+0x210] ;  /* 0x0002100001447983 */ /* 0x000ee80000100a00 */
[----:B------:R-:W4:Y:S04]  /*32a0*/  LDL.64 R96, [R1+0x1e8] ;  /* 0x0001e80001607983 */ /* 0x000f280000100a00 */
[----:B------:R-:W4:Y:S04]  /*32b0*/  LDL.64 R130, [R1+0x1e0] ;  /* 0x0001e00001827983 */ /* 0x000f280000100a00 */
[----:B------:R-:W4:Y:S04]  /*32c0*/  LDL.64 R106, [R1+0x1d8] ;  /* 0x0001d800016a7983 */ /* 0x000f280000100a00 */
[----:B------:R-:W4:Y:S04]  /*32d0*/  LDL.64 R66, [R1+0x208] ;  /* 0x0002080001427983 */ /* 0x000f280000100a00 */
[----:B------:R-:W4:Y:S04]  /*32e0*/  LDL.64 R132, [R1+0x1f8] ;  /* 0x0001f80001847983 */ /* 0x000f280000100a00 */
[----:B------:R-:W4:Y:S04]  /*32f0*/  LDL.64 R72, [R1+0x1f0] ;  /* 0x0001f00001487983 */ /* 0x000f280000100a00 */
[----:B------:R-:W4:Y:S04]  /*3300*/  LDL.64 R104, [R1+0x1c8] ;  /* 0x0001c80001687983 */ /* 0x000f280000100a00 */
[----:B------:R-:W4:Y:S04]  /*3310*/  LDL.64 R76, [R1+0x1c0] ;  /* 0x0001c000014c7983 */ /* 0x000f280000100a00 */
[----:B------:R-:W4:Y:S01]  /*3320*/  LDL.64 R110, [R1+0x1a8] ;  /* 0x0001a800016e7983 */ /* 0x000f220000100a00 */
[----:B------:R-:W-:-:S03]  /*3330*/  IMAD.WIDE R70, R16, 0x2, R22 ;  /* 0x0000000210467825 */ /* 0x000fc600078e0216 */
[----:B------:R-:W4:Y:S04]  /*3340*/  LDL.64 R78, [R1+0x1d0] ;  /* 0x0001d000014e7983 */ /* 0x000f280000100a00 */
[----:B------:R-:W4:Y:S04]  /*3350*/  LDL.64 R108, [R1+0x198] ;  /* 0x00019800016c7983 */ /* 0x000f280000100a00 */
[----:B------:R-:W4:Y:S04]  /*3360*/  LDL.64 R74, [R1+0x200] ;  /* 0x00020000014a7983 */ /* 0x000f280000100a00 */
[----:B------:R4:W4:Y:S04]  /*3370*/  LDG.E.U16 R9, [R70.64] ;  /* 0x0000000446097981 */ /* 0x000928000c1e1500 */
        /* <DEDUP_REMOVED lines=23> */
[----:B--2---:R-:W-:-:S04]  /*34f0*/  IMAD.WIDE R10, R16, 0x2, R10 ;  /* 0x00000002100a7825 */ /* 0x004fc800078e020a */
[C---:B---3--:R-:W-:Y:S02]  /*3500*/  IMAD.WIDE R68, R16.reuse, 0x2, R68 ;  /* 0x0000000210447825 */ /* 0x048fe400078e0244 */
[----:B------:R0:W2:Y:S02]  /*3510*/  LDG.E.U16 R10, [R10.64] ;  /* 0x000000040a0a7981 */ /* 0x0000a4000c1e1500 */
[C---:B----4-:R-:W-:Y:S02]  /*3520*/  IMAD.WIDE R70, R16.reuse, 0x2, R130 ;  /* 0x0000000210467825 */ /* 0x050fe400078e0282 */
[----:B------:R-:W3:Y:S04]  /*3530*/  LDL.64 R130, [R1+0x138] ;  /* 0x0001380001827983 */ /* 0x000ee80000100a00 */
[----:B0-----:R0:W4:Y:S02]  /*3540*/  LDG.E.U16 R11, [R68.64] ;  /* 0x00000004440b7981 */ /* 0x001124000c1e1500 */
[----:B0-----:R-:W-:-:S02]  /*3550*/  IMAD.WIDE R68, R16, 0x2, R96 ;  /* 0x0000000210447825 */ /* 0x001fc400078e0260 */
[----:B------:R-:W2:Y:S04]  /*3560*/  LDL.64 R96, [R1+0x190] ;  /* 0x0001900001607983 */ /* 0x000ea80000100a00 */
[----:B------:R0:W3:Y:S04]  /*3570*/  LDG.E.U16 R68, [R68.64] ;  /* 0x0000000444447981 */ /* 0x0000e8000c1e1500 */
[----:B0-----:R0:W3:Y:S02]  /*3580*/  LDG.E.U16 R69, [R70.64] ;  /* 0x0000000446457981 */ /* 0x0010e4000c1e1500 */
[----:B0-----:R-:W-:-:S02]  /*3590*/  IMAD.WIDE R70, R16, 0x2, R106 ;  /* 0x0000000210467825 */ /* 0x001fc400078e026a */
[----:B------:R-:W3:Y:S02]  /*35a0*/  LDL.64 R106, [R1+0x180] ;  /* 0x00018000016a7983 */ /* 0x000ee40000100a00 */
[C---:B------:R-:W-:Y:S02]  /*35b0*/  IMAD.WIDE R66, R16.reuse, 0x2, R66 ;  /* 0x0000000210427825 */ /* 0x040fe400078e0242 */
[----:B------:R0:W4:Y:S04]  /*35c0*/  LDG.E.U16 R70, [R70.64] ;  /* 0x0000000446467981 */ /* 0x000128000c1e1500 */
[----:B------:R1:W4:Y:S01]  /*35d0*/  LDG.E.U16 R12, [R66.64] ;  /* 0x00000004420c7981 */ /* 0x000322000c1e1500 */
[----:B------:R-:W-:-:S04]  /*35e0*/  IMAD.WIDE R72, R16, 0x2, R72 ;  /* 0x0000000210487825 */ /* 0x000fc800078e0248 */
[C---:B-1----:R-:W-:Y:S02]  /*35f0*/  IMAD.WIDE R66, R16.reuse, 0x2, R132 ;  /* 0x0000000210427825 */ /* 0x042fe400078e0284 */
[----:B------:R-:W4:Y:S04]  /*3600*/  LDL.64 R132, [R1+0x168] ;  /* 0x0001680001847983 */ /* 0x000f280000100a00 */
[----:B------:R1:W4:Y:S01]  /*3610*/  LDG.E.U16 R66, [R66.64] ;  /* 0x0000000442427981 */ /* 0x000322000c1e1500 */
[----:B------:R-:W-:-:S03]  /*3620*/  IMAD.WIDE R76, R16, 0x2, R76 ;  /* 0x00000002104c7825 */ /* 0x000fc600078e024c */
[----:B-1----:R1:W4:Y:S02]  /*3630*/  LDG.E.U16 R67, [R72.64] ;  /* 0x0000000448437981 */ /* 0x002324000c1e1500 */
[C---:B-1----:R-:W-:Y:S02]  /*3640*/  IMAD.WIDE R72, R16.reuse, 0x2, R104 ;  /* 0x0000000210487825 */ /* 0x042fe400078e0268 */
[----:B------:R-:W4:Y:S04]  /*3650*/  LDL.64 R104, [R1+0x170] ;  /* 0x0001700001687983 */ /* 0x000f280000100a00 */
[----:B------:R1:W4:Y:S01]  /*3660*/  LDG.E.U16 R72, [R72.64] ;  /* 0x0000000448487981 */ /* 0x000322000c1e1500 */
[----:B------:R-:W-:-:S05]  /*3670*/  IMAD.WIDE R78, R16, 0x2, R78 ;  /* 0x00000002104e7825 */ /* 0x000fca00078e024e */
[----:B0-----:R0:W4:Y:S04]  /*3680*/  LDG.E.U16 R71, [R78.64] ;  /* 0x000000044e477981 */ /* 0x001128000c1e1500 */
[----:B-1----:R1:W4:Y:S02]  /*3690*/  LDG.E.U16 R73, [R76.64] ;  /* 0x000000044c497981 */ /* 0x002324000c1e1500 */
[C---:B-1----:R-:W-:Y:S02]  /*36a0*/  IMAD.WIDE R76, R16.reuse, 0x2, R110 ;  /* 0x00000002104c7825 */ /* 0x042fe400078e026e */
[----:B------:R-:W4:Y:S02]  /*36b0*/  LDL.64 R110, [R1+0x158] ;  /* 0x00015800016e7983 */ /* 0x000f240000100a00 */
[----:B0-----:R-:W-:-:S02]  /*36c0*/  IMAD.WIDE R78, R16, 0x2, R108 ;  /* 0x00000002104e7825 */ /* 0x001fc400078e026c */
[----:B------:R-:W4:Y:S02]  /*36d0*/  LDL.64 R108, [R1+0x148] ;  /* 0x00014800016c7983 */ /* 0x000f240000100a00 */
[C---:B------:R-:W-:Y:S02]  /*36e0*/  IMAD.WIDE R74, R16.reuse, 0x2, R74 ;  /* 0x00000002104a7825 */ /* 0x040fe400078e024a */
[----:B------:R0:W4:Y:S02]  /*36f0*/  LDG.E.U16 R78, [R78.64] ;  /* 0x000000044e4e7981 */ /* 0x000124000c1e1500 */
[C---:B------:R-:W-:Y:S02]  /*3700*/  IMAD.WIDE R98, R16.reuse, 0x2, R98 ;  /* 0x0000000210627825 */ /* 0x040fe400078e0262 */
[----:B------:R1:W4:Y:S04]  /*3710*/  LDG.E.U16 R65, [R74.64] ;  /* 0x000000044a417981 */ /* 0x000328000c1e1500 */
[----:B------:R0:W4:Y:S01]  /*3720*/  LDG.E.U16 R76, [R76.64] ;  /* 0x000000044c4c7981 */ /* 0x000122000c1e1500 */
[----:B-1----:R-:W-:-:S03]  /*3730*/  IMAD.WIDE R74, R16, 0x2, R128 ;  /* 0x00000002104a7825 */ /* 0x002fc600078e0280 */
[----:B------:R-:W4:Y:S04]  /*3740*/  LDL.64 R128, [R1+0x128] ;  /* 0x0001280001807983 */ /* 0x000f280000100a00 */
[----:B0-----:R0:W4:Y:S01]  /*3750*/  LDG.E.U16 R77, [R98.64] ;  /* 0x00000004624d7981 */ /* 0x001122000c1e1500 */
[----:B------:R-:W-:-:S03]  /*3760*/  IMAD.WIDE R102, R16, 0x2, R102 ;  /* 0x0000000210667825 */ /* 0x000fc600078e0266 */
[----:B------:R1:W4:Y:S01]  /*3770*/  LDG.E.U16 R74, [R74.64] ;  /* 0x000000044a4a7981 */ /* 0x000322000c1e1500 */
[----:B0-----:R-:W-:-:S03]  /*3780*/  IMAD.WIDE R98, R16, 0x2, R138 ;  /* 0x0000000210627825 */ /* 0x001fc600078e028a */
[----:B------:R-:W4:Y:S04]  /*3790*/  LDL.64 R138, [R1+0x100] ;  /* 0x00010000018a7983 */ /* 0x000f280000100a00 */
[----:B-1----:R4:W4:Y:S04]  /*37a0*/  LDG.E.U16 R75, [R102.64] ;  /* 0x00000004664b7981 */ /* 0x002928000c1e1500 */
[----:B------:R0:W4:Y:S01]  /*37b0*/  LDG.E.U16 R98, [R98.64] ;  /* 0x0000000462627981 */ /* 0x000122000c1e1500 */
[----:B--2---:R-:W-:-:S05]  /*37c0*/  IMAD.WIDE R96, R16, 0x2, R96 ;  /* 0x0000000210607825 */ /* 0x004fca00078e0260 */
[----:B------:R1:W2:Y:S02]  /*37d0*/  LDG.E.U16 R79, [R96.64] ;  /* 0x00000004604f7981 */ /* 0x0002a4000c1e1500 */
[C---:B-1----:R-:W-:Y:S02]  /*37e0*/  IMAD.WIDE R96, R16.reuse, 0x2, R140 ;  /* 0x0000000210607825 */ /* 0x042fe400078e028c */
[----:B------:R-:W2:Y:S04]  /*37f0*/  LDL.64 R140, [R1+0x108] ;  /* 0x00010800018c7983 */ /* 0x000ea80000100a00 */
[----:B------:R1:W2:Y:S01]  /*3800*/  LDG.E.U16 R96, [R96.64] ;  /* 0x0000000460607981 */ /* 0x0002a2000c1e1500 */
[----:B---3--:R-:W-:-:S05]  /*3810*/  IMAD.WIDE R106, R16, 0x2, R106 ;  /* 0x00000002106a7825 */ /* 0x008fca00078e026a */
[----:B-1----:R1:W3:Y:S02]  /*3820*/  LDG.E.U16 R97, [R106.64] ;  /* 0x000000046a617981 */ /* 0x0022e4000c1e1500 */
[C---:B-1----:R-:W-:Y:S02]  /*3830*/  IMAD.WIDE R106, R16.reuse, 0x2, R198 ;  /* 0x00000002106a7825 */ /* 0x042fe400078e02c6 */
[----:B------:R-:W3:Y:S02]  /*3840*/  LDL.64 R198, [R1+0xe8] ;  /* 0x0000e80001c67983 */ /* 0x000ee40000100a00 */
[C---:B----4-:R-:W-:Y:S02]  /*3850*/  IMAD.WIDE R102, R16.reuse, 0x2, R132 ;  /* 0x0000000210667825 */ /* 0x050fe400078e0284 */
[----:B------:R1:W4:Y:S04]  /*3860*/  LDG.E.U16 R106, [R106.64] ;  /* 0x000000046a6a7981 */ /* 0x000328000c1e1500 */
[----:B------:R0:W4:Y:S01]  /*3870*/  LDG.E.U16 R101, [R102.64] ;  /* 0x0000000466657981 */ /* 0x000122000c1e1500 */
[----:B------:R-:W-:-:S03]  /*3880*/  IMAD.WIDE R136, R16, 0x2, R136 ;  /* 0x0000000210887825 */ /* 0x000fc600078e0288 */
[----:B------:R-:W4:Y:S01]  /*3890*/  LDL.64 R132, [R1+0xf8] ;  /* 0x0000f80001847983 */ /* 0x000f220000100a00 */
[----:B------:R-:W-:-:S03]  /*38a0*/  IMAD.WIDE R130, R16, 0x2, R130 ;  /* 0x0000000210827825 */ /* 0x000fc600078e0282 */
[----:B------:R1:W4:Y:S01]  /*38b0*/  LDG.E.U16 R136, [R136.64] ;  /* 0x0000000488887981 */ /* 0x000322000c1e1500 */
[----:B0-----:R-:W-:-:S03]  /*38c0*/  IMAD.WIDE R102, R16, 0x2, R134 ;  /* 0x0000000210667825 */ /* 0x001fc600078e0286 */
[----:B------:R-:W4:Y:S04]  /*38d0*/  LDL.64 R134, [R1+0xf0] ;  /* 0x0000f00001867983 */ /* 0x000f280000100a00 */
[----:B------:R0:W4:Y:S04]  /*38e0*/  LDG.E.U16 R102, [R102.64] ;  /* 0x0000000466667981 */ /* 0x000128000c1e1500 */
[----:B-1----:R1:W4:Y:S01]  /*38f0*/  LDG.E.U16 R107, [R130.64] ;  /* 0x00000004826b7981 */ /* 0x002322000c1e1500 */
[----:B------:R-:W-:-:S05]  /*3900*/  IMAD.WIDE R104, R16, 0x2, R104 ;  /* 0x0000000210687825 */ /* 0x000fca00078e0268 */
[----:B------:R0:W4:Y:S02]  /*3910*/  LDG.E.U16 R99, [R104.64] ;  /* 0x0000000468637981 */ /* 0x000124000c1e1500 */
[C---:B0-----:R-:W-:Y:S02]  /*3920*/  IMAD.WIDE R104, R16.reuse, 0x2, R200 ;  /* 0x0000000210687825 */ /* 0x041fe400078e02c8 */
[----:B------:R-:W4:Y:S04]  /*3930*/  LDL.64 R200, [R1+0x60] ;  /* 0x0000600001c87983 */ /* 0x000f280000100a00 */
[----:B------:R0:W4:Y:S01]  /*3940*/  LDG.E.U16 R104, [R104.64] ;  /* 0x0000000468687981 */ /* 0x000122000c1e1500 */
[----:B------:R-:W-:-:S05]  /*3950*/  IMAD.WIDE R110, R16, 0x2, R110 ;  /* 0x00000002106e7825 */ /* 0x000fca00078e026e */
[----:B------:R1:W4:Y:S01]  /*3960*/  LDG.E.U16 R103, [R110.64] ;  /* 0x000000046e677981 */ /* 0x000322000c1e1500 */
[----:B------:R-:W-:-:S05]  /*3970*/  IMAD.WIDE R108, R16, 0x2, R108 ;  /* 0x00000002106c7825 */ /* 0x000fca00078e026c */
[----:B0-----:R0:W4:Y:S01]  /*3980*/  LDG.E.U16 R105, [R108.64] ;  /* 0x000000046c697981 */ /* 0x001122000c1e1500 */
[----:B-1----:R-:W-:-:S03]  /*3990*/  IMAD.WIDE R110, R16, 0x2, R144 ;  /* 0x00000002106e7825 */ /* 0x002fc600078e0290 */
[----:B------:R-:W4:Y:S01]  /*39a0*/  LDL.64 R144, [R1+0xc8] ;  /* 0x0000c80001907983 */ /* 0x000f220000100a00 */
[----:B0-----:R-:W-:-:S03]  /*39b0*/  IMAD.WIDE R108, R16, 0x2, R158 ;  /* 0x00000002106c7825 */ /* 0x001fc600078e029e */
[----:B------:R0:W4:Y:S01]  /*39c0*/  LDG.E.U16 R137, [R110.64] ;  /* 0x000000046e897981 */ /* 0x000122000c1e1500 */
[----:B------:R-:W-:-:S03]  /*39d0*/  IMAD.WIDE R128, R16, 0x2, R128 ;  /* 0x0000000210807825 */ /* 0x000fc600078e0280 */
[----:B------:R-:W4:Y:S04]  /*39e0*/  LDL.64 R158, [R1+0xd0] ;  /* 0x0000d000019e7983 */ /* 0x000f280000100a00 */
[----:B------:R1:W4:Y:S01]  /*39f0*/  LDG.E.U16 R108, [R108.64] ;  /* 0x000000046c6c7981 */ /* 0x000322000c1e1500 */
[----:B0-----:R-:W-:-:S04]  /*3a00*/  IMAD.WIDE R110, R16, 0x2, R142 ;  /* 0x00000002106e7825 */ /* 0x001fc800078e028e */
[C---:B------:R-:W-:Y:S01]  /*3a10*/  IMAD.WIDE R130, R16.reuse, 0x2, R138 ;  /* 0x0000000210827825 */ /* 0x040fe200078e028a */
[----:B-1----:R2:W4:Y:S04]  /*3a20*/  LDG.E.U16 R109, [R128.64] ;  /* 0x00000004806d7981 */ /* 0x002528000c1e1500 */
[----:B------:R3:W4:Y:S01]  /*3a30*/  LDG.E.U16 R138, [R110.64] ;  /* 0x000000046e8a7981 */ /* 0x000722000c1e1500 */
[----:B--2---:R-:W-:-:S03]  /*3a40*/  IMAD.WIDE R128, R16, 0x2, R140 ;  /* 0x0000000210807825 */ /* 0x004fc600078e028c */
[----:B------:R0:W2:Y:S04]  /*3a50*/  LDG.E.U16 R140, [R130.64] ;  /* 0x00000004828c7981 */ /* 0x0000a8000c1e1500 */
[----:B------:R1:W2:Y:S01]  /*3a60*/  LDG.E.U16 R139, [R128.64] ;  /* 0x00000004808b7981 */ /* 0x0002a2000c1e1500 */
[----:B0-----:R-:W-:-:S03]  /*3a70*/  IMAD.WIDE R130, R16, 0x2, R214 ;  /* 0x0000000210827825 */ /* 0x001fc600078e02d6 */
[----:B------:R-:W2:Y:S01]  /*3a80*/  LDL.64 R214, [R1+0x50] ;  /* 0x0000500001d67983 */ /* 0x000ea20000100a00 */
[----:B-1----:R-:W-:-:S03]  /*3a90*/  IMAD.WIDE R128, R16, 0x2, R222 ;  /* 0x0000000210807825 */ /* 0x002fc600078e02de */
[----:B------:R-:W2:Y:S01]  /*3aa0*/  LDL.64 R222, [R1+0x90] ;  /* 0x0000900001de7983 */ /* 0x000ea20000100a00 */
[----:B---3--:R-:W-:-:S03]  /*3ab0*/  IMAD.WIDE R110, R16, 0x2, R198 ;  /* 0x00000002106e7825 */ /* 0x008fc600078e02c6 */
[----:B------:R-:W3:Y:S04]  /*3ac0*/  LDL.64 R198, [R1+0x58] ;  /* 0x0000580001c67983 */ /* 0x000ee80000100a00 */
[----:B------:R0:W3:Y:S02]  /*3ad0*/  LDG.E.U16 R143, [R110.64] ;  /* 0x000000046e8f7981 */ /* 0x0000e4000c1e1500 */
[C---:B0-----:R-:W-:Y:S02]  /*3ae0*/  IMAD.WIDE R110, R16.reuse, 0x2, R218 ;  /* 0x00000002106e7825 */ /* 0x041fe400078e02da */
[----:B------:R-:W3:Y:S02]  /*3af0*/  LDL.64 R218, [R1+0x88] ;  /* 0x0000880001da7983 */ /* 0x000ee40000100a00 */
[----:B----4-:R-:W-:-:S05]  /*3b00*/  IMAD.WIDE R134, R16, 0x2, R134 ;  /* 0x0000000210867825 */ /* 0x010fca00078e0286 */
[----:B------:R0:W4:Y:S01]  /*3b10*/  LDG.E.U16 R142, [R134.64] ;  /* 0x00000004868e7981 */ /* 0x000122000c1e1500 */
[----:B------:R-:W-:-:S05]  /*3b20*/  IMAD.WIDE R132, R16, 0x2, R132 ;  /* 0x0000000210847825 */ /* 0x000fca00078e0284 */
[----:B------:R1:W4:Y:S01]  /*3b30*/  LDG.E.U16 R141, [R132.64] ;  /* 0x00000004848d7981 */ /* 0x000322000c1e1500 */
[----:B0-----:R-:W-:-:S03]  /*3b40*/  IMAD.WIDE R134, R16, 0x2, R144 ;  /* 0x0000000210867825 */ /* 0x001fc600078e0290 */
[----:B------:R0:W4:Y:S04]  /*3b50*/  LDG.E.U16 R145, [R130.64] ;  /* 0x0000000482917981 */ /* 0x000128000c1e1500 */
[----:B------:R1:W4:Y:S01]  /*3b60*/  LDG.E.U16 R144, [R128.64] ;  /* 0x0000000480907981 */ /* 0x000322000c1e1500 */
[----:B0-----:R-:W-:-:S03]  /*3b70*/  IMAD.WIDE R130, R16, 0x2, R208 ;  /* 0x0000000210827825 */ /* 0x001fc600078e02d0 */
[----:B------:R-:W4:Y:S01]  /*3b80*/  LDL.64 R208, [R1+0x48] ;  /* 0x0000480001d07983 */ /* 0x000f220000100a00 */
[----:B-1----:R-:W-:-:S03]  /*3b90*/  IMAD.WIDE R128, R16, 0x2, R210 ;  /* 0x0000000210807825 */ /* 0x002fc600078e02d2 */
[----:B------:R-:W4:Y:S01]  /*3ba0*/  LDL.64 R210, [R1+0x80] ;  /* 0x0000800001d27983 */ /* 0x000f220000100a00 */
[----:B------:R-:W-:-:S03]  /*3bb0*/  IMAD.WIDE R132, R16, 0x2, R158 ;  /* 0x0000000210847825 */ /* 0x000fc600078e029e */
[----:B------:R3:W4:Y:S04]  /*3bc0*/  LDG.E.U16 R159, [R134.64] ;  /* 0x00000004869f7981 */ /* 0x000728000c1e1500 */
[----:B------:R0:W4:Y:S02]  /*3bd0*/  LDG.E.U16 R158, [R132.64] ;  /* 0x00000004849e7981 */ /* 0x000124000c1e1500 */
[C---:B0-----:R-:W-:Y:S02]  /*3be0*/  IMAD.WIDE R132, R16.reuse, 0x2, R200 ;  /* 0x0000000210847825 */ /* 0x041fe400078e02c8 */
[----:B------:R2:W4:Y:S04]  /*3bf0*/  LDG.E.U16 R200, [R130.64] ;  /* 0x0000000482c87981 */ /* 0x000528000c1e1500 */
[----:B------:R0:W4:Y:S01]  /*3c00*/  LDG.E.U16 R132, [R132.64] ;  /* 0x0000000484847981 */ /* 0x000122000c1e1500 */
[----:B--2---:R-:W-:-:S03]  /*3c10*/  IMAD.WIDE R130, R16, 0x2, R214 ;  /* 0x0000000210827825 */ /* 0x004fc600078e02d6 */
[----:B------:R-:W2:Y:S04]  /*3c20*/  LDL.64 R214, [R1+0x38] ;  /* 0x0000380001d67983 */ /* 0x000ea80000100a00 */
[----:B------:R4:W2:Y:S01]  /*3c30*/  LDG.E.U16 R201, [R130.64] ;  /* 0x0000000482c97981 */ /* 0x0008a2000c1e1500 */
[----:B---3--:R-:W-:-:S03]  /*3c40*/  IMAD.WIDE R134, R16, 0x2, R198 ;  /* 0x0000000210867825 */ /* 0x008fc600078e02c6 */
[----:B------:R1:W3:Y:S04]  /*3c50*/  LDG.E.U16 R198, [R110.64] ;  /* 0x000000046ec67981 */ /* 0x0002e8000c1e1500 */
[----:B------:R0:W3:Y:S04]  /*3c60*/  LDG.E.U16 R199, [R128.64] ;  /* 0x0000000480c77981 */ /* 0x0000e8000c1e1500 */
[----:B------:R0:W3:Y:S01]  /*3c70*/  LDG.E.U16 R134, [R134.64] ;  /* 0x0000000486867981 */ /* 0x0000e2000c1e1500 */
[----:B-1----:R-:W-:-:S03]  /*3c80*/  IMAD.WIDE R110, R16, 0x2, R226 ;  /* 0x00000002106e7825 */ /* 0x002fc600078e02e2 */
[----:B------:R-:W3:Y:S01]  /*3c90*/  LDL.64 R226, [R1+0x28] ;  /* 0x0000280001e27983 */ /* 0x000ee20000100a00 */
[----:B0-----:R-:W-:-:S03]  /*3ca0*/  IMAD.WIDE R128, R16, 0x2, R222 ;  /* 0x0000000210807825 */ /* 0x001fc600078e02de */
[----:B------:R0:W3:Y:S04]  /*3cb0*/  LDG.E.U16 R133, [R110.64] ;  /* 0x000000046e857981 */ /* 0x0000e8000c1e1500 */
[----:B------:R-:W3:Y:S04]  /*3cc0*/  LDL.64 R222, [R1+0x70] ;  /* 0x0000700001de7983 */ /* 0x000ee80000100a00 */
[----:B------:R1:W3:Y:S01]  /*3cd0*/  LDG.E.U16 R135, [R128.64] ;  /* 0x0000000480877981 */ /* 0x0002e2000c1e1500 */
[----:B0-----:R-:W-:-:S03]  /*3ce0*/  IMAD.WIDE R110, R16, 0x2, R218 ;  /* 0x00000002106e7825 */ /* 0x001fc600078e02da */
[----:B------:R-:W3:Y:S01]  /*3cf0*/  LDL.64 R218, [R1+0x30] ;  /* 0x0000300001da7983 */ /* 0x000ee20000100a00 */
[----:B----4-:R-:W-:-:S03]  /*3d00*/  IMAD.WIDE R130, R16, 0x2, R208 ;  /* 0x0000000210827825 */ /* 0x010fc600078e02d0 */
[----:B------:R0:W4:Y:S01]  /*3d10*/  LDG.E.U16 R208, [R110.64] ;  /* 0x000000046ed07981 */ /* 0x000122000c1e1500 */
[----:B-1----:R-:W-:-:S03]  /*3d20*/  IMAD.WIDE R128, R16, 0x2, R210 ;  /* 0x0000000210807825 */ /* 0x002fc600078e02d2 */
[----:B------:R2:W4:Y:S04]  /*3d30*/  LDG.E.U16 R210, [R130.64] ;  /* 0x0000000482d27981 */ /* 0x000528000c1e1500 */
[----:B------:R1:W4:Y:S01]  /*3d40*/  LDG.E.U16 R209, [R128.64] ;  /* 0x0000000480d17981 */ /* 0x000322000c1e1500 */
[----:B0-----:R-:W-:-:S04]  /*3d50*/  IMAD.WIDE R110, R16, 0x2, R246 ;  /* 0x00000002106e7825 */ /* 0x001fc800078e02f6 */
[----:B-1----:R-:W-:-:S05]  /*3d60*/  IMAD.WIDE R128, R16, 0x2, R242 ;  /* 0x0000000210807825 */ /* 0x002fca00078e02f2 */
[----:B------:R3:W4:Y:S01]  /*3d70*/  LDG.E.U16 R211, [R128.64] ;  /* 0x0000000480d37981 */ /* 0x000722000c1e1500 */
[----:B--2---:R-:W-:-:S03]  /*3d80*/  IMAD.WIDE R130, R16, 0x2, R214 ;  /* 0x0000000210827825 */ /* 0x004fc600078e02d6 */
[----:B------:R0:W2:Y:S04]  /*3d90*/  LDG.E.U16 R214, [R110.64] ;  /* 0x000000046ed67981 */ /* 0x0000a8000c1e1500 */
[----:B------:R1:W2:Y:S01]  /*3da0*/  LDG.E.U16 R215, [R130.64] ;  /* 0x0000000482d77981 */ /* 0x0002a2000c1e1500 */
[----:B0-----:R-:W-:-:S04]  /*3db0*/  IMAD.WIDE R110, R16, 0x2, R238 ;  /* 0x00000002106e7825 */ /* 0x001fc800078e02ee */
[----:B---3--:R-:W-:-:S04]  /*3dc0*/  IMAD.WIDE R128, R16, 0x2, R222 ;  /* 0x0000000210807825 */ /* 0x008fc800078e02de */
[C---:B-1----:R-:W-:Y:S02]  /*3dd0*/  IMAD.WIDE R130, R16.reuse, 0x2, R218 ;  /* 0x0000000210827825 */ /* 0x042fe400078e02da */
[----:B------:R0:W3:Y:S04]  /*3de0*/  LDG.E.U16 R218, [R110.64] ;  /* 0x000000046eda7981 */ /* 0x0000e8000c1e1500 */
[----:B------:R1:W3:Y:S04]  /*3df0*/  LDG.E.U16 R219, [R128.64] ;  /* 0x0000000480db7981 */ /* 0x0002e8000c1e1500 */
[----:B------:R1:W3:Y:S01]  /*3e00*/  LDG.E.U16 R222, [R130.64] ;  /* 0x0000000482de7981 */ /* 0x0002e2000c1e1500 */
[----:B0-----:R-:W-:-:S04]  /*3e10*/  IMAD.WIDE R110, R16, 0x2, R234 ;  /* 0x00000002106e7825 */ /* 0x001fc800078e02ea */
[C---:B-1----:R-:W-:Y:S02]  /*3e20*/  IMAD.WIDE R128, R16.reuse, 0x2, R230 ;  /* 0x0000000210807825 */ /* 0x042fe400078e02e6 */
[----:B------:R-:W3:Y:S02]  /*3e30*/  LDG.E.U16 R110, [R110.64] ;  /* 0x000000046e6e7981 */ /* 0x000ee4000c1e1500 */
[----:B------:R-:W-:Y:S02]  /*3e40*/  IMAD.WIDE R130, R16, 0x2, R226 ;  /* 0x0000000210827825 */ /* 0x000fe400078e02e2 */
[----:B------:R-:W3:Y:S04]  /*3e50*/  LDG.E.U16 R128, [R128.64] ;  /* 0x0000000480807981 */ /* 0x000ee8000c1e1500 */
[----:B------:R-:W3:Y:S04]  /*3e60*/  LDG.E.U16 R130, [R130.64] ;  /* 0x0000000482827981 */ /* 0x000ee8000c1e1500 */
[----:B------:R-:W-:Y:S01]  /*3e70*/  BAR.SYNC.DEFER_BLOCKING 0x0 ;  /* 0x0000000000007b1d */ /* 0x000fe20000010000 */
[----:B------:R-:W-:-:S02]  /*3e80*/  LOP3.LUT R223, R15, 0x10, RZ, 0x3c, !PT ;  /* 0x000000100fdf7812 */ /* 0x000fc400078e3cff */
[----:B------:R-:W-:-:S03]  /*3e90*/  LOP3.LUT R226, R15, 0x20, RZ, 0x3c, !PT ;  /* 0x000000200fe27812 */ /* 0x000fc600078e3cff */
[----:B------:R-:W-:Y:S04]  /*3ea0*/  STS.U16 [R15], R9 ;  /* 0x000000090f007388 */ /* 0x000fe80000000400 */
[----:B------:R-:W-:Y:S04]  /*3eb0*/  STS.U16 [R15+0x1000], R69 ;  /* 0x001000450f007388 */ /* 0x000fe80000000400 */
        /* <DEDUP_REMOVED lines=13> */
[----:B------:R0:W-:Y:S04]  /*3f90*/  STS.U16 [R223+0x7200], R134 ;  /* 0x00720086df007388 */ /* 0x0001e80000000400 */
[----:B------:R-:W-:Y:S04]  /*3fa0*/  STS.U16 [R226+0x400], R11 ;  /* 0x0004000be2007388 */ /* 0x000fe80000000400 */
[----:B------:R-:W-:Y:S01]  /*3fb0*/  STS.U16 [R226+0x1400], R71 ;  /* 0x00140047e2007388 */ /* 0x000fe20000000400 */
[----:B0-----:R-:W-:-:S03]  /*3fc0*/  LOP3.LUT R223, R15, 0x30, RZ, 0x3c, !PT ;  /* 0x000000300fdf7812 */ /* 0x001fc600078e3cff */
        /* <DEDUP_REMOVED lines=13> */
[----:B----4-:R-:W-:Y:S04]  /*40a0*/  STS.U16 [R223+0x6600], R208 ;  /* 0x006600d0df007388 */ /* 0x010fe80000000400 */
        /* <DEDUP_REMOVED lines=9> */
[----:B------:R-:W-:Y:S01]  /*4140*/  STS.U16 [R226+0x7800], R211 ;  /* 0x007800d3e2007388 */ /* 0x000fe20000000400 */
[----:B------:R-:W-:-:S03]  /*4150*/  LOP3.LUT R10, R15, 0x60, RZ, 0x3c, !PT ;  /* 0x000000600f0a7812 */ /* 0x000fc600078e3cff */
[----:B------:R-:W-:Y:S04]  /*4160*/  STS.U16 [R223+0xa00], R66 ;  /* 0x000a0042df007388 */ /* 0x000fe80000000400 */
[----:B------:R-:W-:Y:S04]  /*4170*/  STS.U16 [R223+0x1a00], R74 ;  /* 0x001a004adf007388 */ /* 0x000fe80000000400 */
[----:B------:R-:W-:Y:S04]  /*4180*/  STS.U16 [R223+0x2a00], R98 ;  /* 0x002a0062df007388 */ /* 0x000fe80000000400 */
[----:B------:R-:W-:Y:S04]  /*4190*/  STS.U16 [R223+0x3a00], R107 ;  /* 0x003a006bdf007388 */ /* 0x000fe80000000400 */
[----:B------:R-:W-:Y:S04]  /*41a0*/  STS.U16 [R223+0x4a00], R141 ;  /* 0x004a008ddf007388 */ /* 0x000fe80000000400 */
[----:B------:R-:W-:Y:S01]  /*41b0*/  STS.U16 [R223+0x5a00], R133 ;  /* 0x005a0085df007388 */ /* 0x000fe20000000400 */
[----:B------:R-:W-:-:S03]  /*41c0*/  LOP3.LUT R9, R15, 0x70, RZ, 0x3c, !PT ;  /* 0x000000700f097812 */ /* 0x000fc600078e3cff */
[----:B--2---:R-:W-:Y:S04]  /*41d0*/  STS.U16 [R223+0x6a00], R214 ;  /* 0x006a00d6df007388 */ /* 0x004fe80000000400 */
[----:B------:R-:W-:Y:S04]  /*41e0*/  STS.U16 [R223+0x7a00], R215 ;  /* 0x007a00d7df007388 */ /* 0x000fe80000000400 */
[----:B------:R-:W-:Y:S04]  /*41f0*/  STS.U16 [R10+0xc00], R67 ;  /* 0x000c00430a007388 */ /* 0x000fe80000000400 */
[----:B------:R-:W-:Y:S04]  /*4200*/  STS.U16 [R10+0x1c00], R75 ;  /* 0x001c004b0a007388 */ /* 0x000fe80000000400 */
[----:B------:R-:W-:Y:S04]  /*4210*/  STS.U16 [R10+0x2c00], R99 ;  /* 0x002c00630a007388 */ /* 0x000fe80000000400 */
[----:B------:R-:W-:Y:S04]  /*4220*/  STS.U16 [R10+0x3c00], R108 ;  /* 0x003c006c0a007388 */ /* 0x000fe80000000400 */
[----:B------:R-:W-:Y:S04]  /*4230*/  STS.U16 [R10+0x4c00], R142 ;  /* 0x004c008e0a007388 */ /* 0x000fe80000000400 */
[----:B---3--:R-:W-:Y:S04]  /*4240*/  STS.U16 [R10+0x5c00], R218 ;  /* 0x005c00da0a007388 */ /* 0x008fe80000000400 */
        /* <DEDUP_REMOVED lines=10> */
[----:B------:R-:W-:Y:S01]  /*42f0*/  BAR.SYNC.DEFER_BLOCKING 0x0 ;  /* 0x0000000000007b1d */ /* 0x000fe20000010000 */
[----:B0-----:R-:W-:-:S05]  /*4300*/  LOP3.LUT R9, R0, 0x20, RZ, 0x3c, !PT ;  /* 0x0000002000097812 */ /* 0x001fca00078e3cff */
[----:B------:R-:W-:Y:S04]  /*4310*/  LDSM.16.MT88.4 R128, [R0+0x8000] ;  /* 0x008000000080783b */ /* 0x000fe80000004200 */
[----:B------:R-:W0:Y:S04]  /*4320*/  LDSM.16.M88.4 R72, [R2] ;  /* 0x000000000248783b */ /* 0x000e280000000200 */
[----:B------:R-:W1:Y:S04]  /*4330*/  LDSM.16.MT88.4 R108, [R9+0x8000] ;  /* 0x00800000096c783b */ /* 0x000e680000004200 */
[----:B------:R-:W2:Y:S04]  /*4340*/  LDSM.16.MT88.4 R76, [R0+0x8400] ;  /* 0x00840000004c783b */ /* 0x000ea80000004200 */
[----:B------:R-:W3:Y:S01]  /*4350*/  LDSM.16.MT88.4 R68, [R9+0x8400] ;  /* 0x008400000944783b */ /* 0x000ee20000004200 */
[----:B------:R-:W-:-:S03]  /*4360*/  LOP3.LUT R10, R2, 0x40, RZ, 0x3c, !PT ;  /* 0x00000040020a7812 */ /* 0x000fc600078e3cff */
[----:B------:R-:W-:Y:S04]  /*4370*/  LDSM.16.MT88.4 R132, [R0+0x8800] ;  /* 0x008800000084783b */ /* 0x000fe80000004200 */
[----:B------:R-:W4:Y:S04]  /*4380*/  LDSM.16.M88.4 R96, [R10] ;  /* 0x000000000a60783b */ /* 0x000f280000000200 */
[----:B------:R-:W2:Y:S01]  /*4390*/  LDSM.16.MT88.4 R104, [R9+0x8800] ;  /* 0x008800000968783b */ /* 0x000ea20000004200 */
[-C--:B0-----:R-:W-:Y:S08]  /*43a0*/  HMMA.16816.F32 R128, R128, R72.reuse, RZ ;  /* 0x000000488080723c */ /* 0x081ff000000018ff */
[----:B-1----:R-:W-:Y:S11]  /*43b0*/  HMMA.16816.F32 R108, R108, R72, RZ ;  /* 0x000000486c6c723c */ /* 0x002ff600000018ff */
[----:B------:R-:W-:Y:S05]  /*43c0*/  @!UPT UIADD3 URZ, URZ, URZ, URZ ;  /* 0x0000003f3f3ff290 */ /* 0x000fea000fffe03f */
[-C--:B--2---:R-:W-:Y:S01]  /*43d0*/  HMMA.16816.F32 R76, R76, R74.reuse, R128 ;  /* 0x0000004a4c4c723c */ /* 0x084fe20000001880 */
[----:B------:R-:W-:Y:S07]  /*43e0*/  LDSM.16.MT88.4 R128, [R0+0x9000] ;  /* 0x009000000080783b */ /* 0x000fee0000004200 */
[----:B---3--:R-:W-:Y:S01]  /*43f0*/  HMMA.16816.F32 R108, R68, R74, R108 ;  /* 0x0000004a446c723c */ /* 0x008fe2000000186c */
[----:B------:R-:W0:Y:S04]  /*4400*/  LDSM.16.MT88.4 R68, [R0+0x8c00] ;  /* 0x008c00000044783b */ /* 0x000e280000004200 */
[----:B------:R-:W1:Y:S11]  /*4410*/  LDSM.16.MT88.4 R72, [R9+0x8c00] ;  /* 0x008c00000948783b */ /* 0x000e760000004200 */
[-C--:B----4-:R-:W-:Y:S01]  /*4420*/  HMMA.16816.F32 R132, R132, R96.reuse, R76 ;  /* 0x000000608484723c */ /* 0x090fe2000000184c */
[----:B------:R-:W2:Y:S07]  /*4430*/  LDSM.16.M88.4 R76, [R2+0x80] ;  /* 0x00008000024c783b */ /* 0x000eae0000000200 */
[----:B------:R-:W-:Y:S01]  /*4440*/  HMMA.16816.F32 R104, R104, R96, R108 ;  /* 0x000000606868723c */ /* 0x000fe2000000186c */
[----:B------:R-:W3:Y:S11]  /*4450*/  LDSM.16.MT88.4 R108, [R9+0x9000] ;  /* 0x00900000096c783b */ /* 0x000ef60000004200 */
[----:B------:R-:W-:Y:S04]  /*4460*/  @!UPT UIADD3 URZ, URZ, URZ, URZ ;  /* 0x0000003f3f3ff290 */ /* 0x000fe8000fffe03f */
[-C--:B0-----:R-:W-:Y:S01]  /*4470*/  HMMA.16816.F32 R68, R68, R98.reuse, R132 ;  /* 0x000000624444723c */ /* 0x081fe20000001884 */
[----:B------:R-:W-:Y:S07]  /*4480*/  LDSM.16.MT88.4 R132, [R9+0x9800] ;  /* 0x009800000984783b */ /* 0x000fee0000004200 */
[----:B-1----:R-:W-:Y:S01]  /*4490*/  HMMA.16816.F32 R96, R72, R98, R104 ;  /* 0x000000624860723c */ /* 0x002fe20000001868 */
[----:B------:R-:W0:Y:S04]  /*44a0*/  LDSM.16.MT88.4 R104, [R0+0x9400] ;  /* 0x009400000068783b */ /* 0x000e280000004200 */
[----:B------:R-:W1:Y:S11]  /*44b0*/  LDSM.16.MT88.4 R72, [R9+0x9400] ;  /* 0x009400000948783b */ /* 0x000e760000004200 */
[-C--:B--2---:R-:W-:Y:S01]  /*44c0*/  HMMA.16816.F32 R128, R128, R76.reuse, R68 ;  /* 0x0000004c8080723c */ /* 0x084fe20000001844 */
[----:B------:R-:W-:Y:S07]  /*44d0*/  LDSM.16.M88.4 R68, [R10+0x80] ;  /* 0x000080000a44783b */ /* 0x000fee0000000200 */
[----:B---3--:R-:W-:Y:S01]  /*44e0*/  HMMA.16816.F32 R108, R108, R76, R96 ;  /* 0x0000004c6c6c723c */ /* 0x008fe20000001860 */
[----:B------:R-:W2:Y:S11]  /*44f0*/  LDSM.16.MT88.4 R96, [R0+0x9800] ;  /* 0x009800000060783b */ /* 0x000eb60000004200 */
        /* <DEDUP_REMOVED lines=8> */
[----:B------:R-:W-:Y:S01]  /*4580*/  HMMA.16816.F32 R132, R132, R68, R108 ;  /* 0x000000448484723c */ /* 0x000fe2000000186c */
        /* <DEDUP_REMOVED lines=8> */
[----:B------:R-:W2:Y:S07]  /*4610*/  LDSM.16.M88.4 R108, [R10+0x100] ;  /* 0x000100000a6c783b */ /* 0x000eae0000000200 */
[----:B------:R-:W-:Y:S01]  /*4620*/  HMMA.16816.F32 R132, R128, R104, R132 ;  /* 0x000000688084723c */ /* 0x000fe20000001884 */
[----:B------:R-:W3:Y:S11]  /*4630*/  LDSM.16.MT88.4 R128, [R9+0xa800] ;  /* 0x00a800000980783b */ /* 0x000ef60000004200 */
[----:B------:R-:W-:Y:S04]  /*4640*/  @!UPT UIADD3 URZ, URZ, URZ, URZ ;  /* 0x0000003f3f3ff290 */ /* 0x000fe8000fffe03f */
[-C--:B0-----:R-:W-:Y:S01]  /*4650*/  HMMA.16816.F32 R72, R76, R106.reuse, R72 ;  /* 0x0000006a4c48723c */ /* 0x081fe20000001848 */
[----:B------:R-:W0:Y:S07]  /*4660*/  LDSM.16.MT88.4 R76, [R0+0xac00] ;  /* 0x00ac0000004c783b */ /* 0x000e2e0000004200 */
[----:B-1----:R-:W-:Y:S01]  /*4670*/  HMMA.16816.F32 R132, R68, R106, R132 ;  /* 0x0000006a4484723c */ /* 0x002fe20000001884 */
[----:B------:R-:W1:Y:S04]  /*4680*/  LDSM.16.MT88.4 R68, [R9+0xac00] ;  /* 0x00ac00000944783b */ /* 0x000e680000004200 */
[----:B------:R-:W-:Y:S11]  /*4690*/  LDSM.16.M88.4 R104, [R2+0x180] ;  /* 0x000180000268783b */ /* 0x000ff60000000200 */
[-C--:B--2---:R-:W-:Y:S01]  /*46a0*/  HMMA.16816.F32 R72, R96, R108.reuse, R72 ;  /* 0x0000006c6048723c */ /* 0x084fe20000001848 */
[----:B------:R-:W2:Y:S07]  /*46b0*/  LDSM.16.MT88.4 R96, [R0+0xb000] ;  /* 0x00b000000060783b */ /* 0x000eae0000004200 */
[----:B---3--:R-:W-:Y:S01]  /*46c0*/  HMMA.16816.F32 R132, R128, R108, R132 ;  /* 0x0000006c8084723c */ /* 0x008fe20000001884 */
[----:B------:R-:W3:Y:S11]  /*46d0*/  LDSM.16.MT88.4 R128, [R9+0xb000] ;  /* 0x00b000000980783b */ /* 0x000ef60000004200 */
[----:B------:R-:W-:Y:S04]  /*46e0*/  @!UPT UIADD3 URZ, URZ, URZ, URZ ;  /* 0x0000003f3f3ff290 */ /* 0x000fe8000fffe03f */
[-C--:B0-----:R-:W-:Y:S01]  /*46f0*/  HMMA.16816.F32 R72, R76, R110.reuse, R72 ;  /* 0x0000006e4c48723c */ /* 0x081fe20000001848 */
[----:B------:R-:W-:Y:S07]  /*4700*/  LDSM.16.MT88.4 R76, [R9+0xb400] ;  /* 0x00b40000094c783b */ /* 0x000fee0000004200 */
[----:B-1----:R-:W-:Y:S01]  /*4710*/  HMMA.16816.F32 R132, R68, R110, R132 ;  /* 0x0000006e4484723c */ /* 0x002fe20000001884 */
[----:B------:R-:W0:Y:S04]  /*4720*/  LDSM.16.MT88.4 R68, [R0+0xb400] ;  /* 0x00b400000044783b */ /* 0x000e280000004200 */
[----:B------:R-:W-:Y:S11]  /*4730*/  LDSM.16.M88.4 R108, [R10+0x180] ;  /* 0x000180000a6c783b */ /* 0x000ff60000000200 */
[-C--:B--2---:R-:W-:Y:S01]  /*4740*/  HMMA.16816.F32 R72, R96, R104.reuse, R72 ;  /* 0x000000686048723c */ /* 0x084fe20000001848 */
[----:B------:R-:W1:Y:S07]  /*4750*/  LDSM.16.MT88.4 R96, [R0+0xb800] ;  /* 0x00b800000060783b */ /* 0x000e6e0000004200 */
[----:B---3--:R-:W-:Y:S01]  /*4760*/  HMMA.16816.F32 R128, R128, R104, R132 ;  /* 0x000000688080723c */ /* 0x008fe20000001884 */
[----:B------:R-:W2:Y:S11]  /*4770*/  LDSM.16.MT88.4 R132, [R9+0xb800] ;  /* 0x00b800000984783b */ /* 0x000eb60000004200 */
[----:B------:R-:W-:Y:S04]  /*4780*/  @!UPT UIADD3 URZ, URZ, URZ, URZ ;  /* 0x0000003f3f3ff290 */ /* 0x000fe8000fffe03f */
[-C--:B0-----:R-:W-:Y:S01]  /*4790*/  HMMA.16816.F32 R68, R68, R106.reuse, R72 ;  /* 0x0000006a4444723c */ /* 0x081fe20000001848 */
[----:B------:R-:W0:Y:S07]  /*47a0*/  LDSM.16.MT88.4 R72, [R0+0xbc00] ;  /* 0x00bc00000048783b */ /* 0x000e2e0000004200 */
[----:B------:R-:W-:Y:S01]  /*47b0*/  HMMA.16816.F32 R76, R76, R106, R128 ;  /* 0x0000006a4c4c723c */ /* 0x000fe20000001880 */
[----:B------:R-:W3:Y:S11]  /*47c0*/  LDSM.16.MT88.4 R104, [R9+0xbc00] ;  /* 0x00bc00000968783b */ /* 0x000ef60000004200 */
[----:B------:R-:W-:Y:S04]  /*47d0*/  @!UPT UIADD3 URZ, URZ, URZ, URZ ;  /* 0x0000003f3f3ff290 */ /* 0x000fe8000fffe03f */
[-C--:B-1----:R-:W-:Y:S01]  /*47e0*/  HMMA.16816.F32 R68, R96, R108.reuse, R68 ;  /* 0x0000006c6044723c */ /* 0x082fe20000001844 */
[----:B------:R-:W1:Y:S04]  /*47f0*/  S2R R223, SR_TID.X ;  /* 0x0000000000df7919 */ /* 0x000e680000002100 */
[----:B------:R-:W4:Y:S03]  /*4800*/  LDL.64 R96, [R1+0x8] ;  /* 0x0000080001607983 */ /* 0x000f260000100a00 */
[----:B--2---:R-:W-:Y:S01]  /*4810*/  HMMA.16816.F32 R76, R132, R108, R76 ;  /* 0x0000006c844c723c */ /* 0x004fe2000000184c */
[----:B------:R-:W2:Y:S11]  /*4820*/  LDL.64 R98, [R1] ;  /* 0x0000000001627983 */ /* 0x000eb60000100a00 */
[----:B------:R-:W-:Y:S04]  /*4830*/  @!UPT UIADD3 URZ, URZ, URZ, URZ ;  /* 0x0000003f3f3ff290 */ /* 0x000fe8000fffe03f */
[-C--:B0-----:R-:W-:Y:S08]  /*4840*/  HMMA.16816.F32 R68, R72, R110.reuse, R68 ;  /* 0x0000006e4844723c */ /* 0x081ff00000001844 */
[----:B---3--:R-:W-:Y:S01]  /*4850*/  HMMA.16816.F32 R76, R104, R110, R76 ;  /* 0x0000006e684c723c */ /* 0x008fe2000000184c */
[C---:B-1----:R-:W-:Y:S01]  /*4860*/  LOP3.LUT R101, R223.reuse, 0xff, RZ, 0xc0, !PT ;  /* 0x000000ffdf657812 */ /* 0x042fe200078ec0ff */
[----:B------:R-:W3:Y:S01]  /*4870*/  LDL.64 R106, [R1+0x20] ;  /* 0x00002000016a7983 */ /* 0x000ee20000100a00 */
[----:B------:R-:W-:-:S03]  /*4880*/  LOP3.LUT R102, R223, 0x1c, RZ, 0xc0, !PT ;  /* 0x0000001cdf667812 */ /* 0x000fc600078ec0ff */
[----:B------:R-:W2:Y:S10]  /*4890*/  LDL.64 R104, [R1+0x18] ;  /* 0x0000180001687983 */ /* 0x000eb40000100a00 */
[----:B------:R-:W-:-:S02]  /*48a0*/  FMUL R65, R68, c[0x0][0x188] ;  /* 0x0000620044417a20 */ /* 0x000fc40000400000 */
[----:B------:R-:W-:Y:S02]  /*48b0*/  FMUL R66, R69, c[0x0][0x188] ;  /* 0x0000620045427a20 */ /* 0x000fe40000400000 */
[----:B------:R-:W-:Y:S02]  /*48c0*/  FMUL R67, R70, c[0x0][0x188] ;  /* 0x0000620046437a20 */ /* 0x000fe40000400000 */
[----:B------:R-:W-:Y:S02]  /*48d0*/  FMUL R72, R71, c[0x0][0x188] ;  /* 0x0000620047487a20 */ /* 0x000fe40000400000 */
[----:B------:R-:W-:Y:S02]  /*48e0*/  FMUL R11, R76, c[0x0][0x188] ;  /* 0x000062004c0b7a20 */ /* 0x000fe40000400000 */
[----:B------:R-:W-:Y:S02]  /*48f0*/  FMUL R12, R77, c[0x0][0x188] ;  /* 0x000062004d0c7a20 */ /* 0x000fe40000400000 */
[----:B------:R-:W-:-:S02]  /*4900*/  FMUL R10, R78, c[0x0][0x188] ;  /* 0x000062004e0a7a20 */ /* 0x000fc40000400000 */
[----:B------:R-:W-:Y:S01]  /*4910*/  FMUL R9, R79, c[0x0][0x188] ;  /* 0x000062004f097a20 */ /* 0x000fe20000400000 */
[----:B------:R-:W-:Y:S02]  /*4920*/  FMNMX R65, R65, R66, !PT ;  /* 0x0000004241417209 */ /* 0x000fe40007800000 */
[----:B------:R-:W-:Y:S02]  /*4930*/  FMNMX R67, R67, R72, !PT ;  /* 0x0000004843437209 */ /* 0x000fe40007800000 */
[----:B------:R-:W-:Y:S02]  /*4940*/  FMNMX R11, R11, R12, !PT ;  /* 0x0000000c0b0b7209 */ /* 0x000fe40007800000 */
[----:B------:R-:W-:Y:S01]  /*4950*/  FMNMX R10, R10, R9, !PT ;  /* 0x000000090a0a7209 */ /* 0x000fe20007800000 */
[----:B------:R-:W0:Y:S04]  /*4960*/  SHFL.BFLY PT, R66, R65, 0x2, 0x1f ;  /* 0x0c401f0041427f89 */ /* 0x000e2800000e0000 */
[----:B------:R-:W1:Y:S04]  /*4970*/  SHFL.BFLY PT, R72, R67, 0x2, 0x1f ;  /* 0x0c401f0043487f89 */ /* 0x000e6800000e0000 */
[----:B------:R-:W1:Y:S04]  /*4980*/  SHFL.BFLY PT, R12, R11, 0x2, 0x1f ;  /* 0x0c401f000b0c7f89 */ /* 0x000e6800000e0000 */
[----:B------:R-:W1:Y:S01]  /*4990*/  SHFL.BFLY PT, R9, R10, 0x2, 0x1f ;  /* 0x0c401f000a097f89 */ /* 0x000e6200000e0000 */
[----:B0-----:R-:W-:-:S02]  /*49a0*/  FMNMX R66, R65, R66, !PT ;  /* 0x0000004241427209 */ /* 0x001fc40007800000 */
[----:B-1----:R-:W-:Y:S02]  /*49b0*/  FMNMX R72, R67, R72, !PT ;  /* 0x0000004843487209 */ /* 0x002fe40007800000 */
[----:B------:R-:W-:Y:S02]  /*49c0*/  FMNMX R12, R11, R12, !PT ;  /* 0x0000000c0b0c7209 */ /* 0x000fe40007800000 */
[----:B------:R-:W-:Y:S01]  /*49d0*/  FMNMX R9, R10, R9, !PT ;  /* 0x000000090a097209 */ /* 0x000fe20007800000 */
[----:B------:R-:W0:Y:S04]  /*49e0*/  SHFL.BFLY PT, R11, R72, 0x1, 0x1f ;  /* 0x0c201f00480b7f89 */ /* 0x000e2800000e0000 */
[----:B------:R-:W1:Y:S04]  /*49f0*/  SHFL.BFLY PT, R10, R66, 0x1, 0x1f ;  /* 0x0c201f00420a7f89 */ /* 0x000e6800000e0000 */
[----:B------:R-:W1:Y:S04]  /*4a00*/  SHFL.BFLY PT, R65, R12, 0x1, 0x1f ;  /* 0x0c201f000c417f89 */ /* 0x000e6800000e0000 */
[----:B------:R-:W1:Y:S01]  /*4a10*/  SHFL.BFLY PT, R67, R9, 0x1, 0x1f ;  /* 0x0c201f0009437f89 */ /* 0x000e6200000e0000 */
[----:B0-----:R-:W-:-:S03]  /*4a20*/  FMNMX R11, R72, R11, !PT ;  /* 0x0000000b480b7209 */ /* 0x001fc60007800000 */
[----:B------:R-:W-:Y:S01]  /*4a30*/  BAR.SYNC.DEFER_BLOCKING 0x0 ;  /* 0x0000000000007b1d */ /* 0x000fe20000010000 */
[----:B-1----:R-:W-:Y:S02]  /*4a40*/  FMNMX R10, R66, R10, !PT ;  /* 0x0000000a420a7209 */ /* 0x002fe40007800000 */
[----:B------:R-:W-:Y:S02]  /*4a50*/  FMNMX R65, R12, R65, !PT ;  /* 0x000000410c417209 */ /* 0x000fe40007800000 */
[----:B------:R-:W-:Y:S01]  /*4a60*/  FMNMX R67, R9, R67, !PT ;  /* 0x0000004309437209 */ /* 0x000fe20007800000 */
[----:B------:R-:W-:Y:S04]  /*4a70*/  @!P1 STS [R5], R10 ;  /* 0x0000000a05009388 */ /* 0x000fe80000000800 */
[----:B------:R-:W-:Y:S04]  /*4a80*/  @!P1 STS [R5+0x100], R11 ;  /* 0x0001000b05009388 */ /* 0x000fe80000000800 */
[----:B------:R-:W-:Y:S04]  /*4a90*/  @!P1 STS [R5+0x200], R65 ;  /* 0x0002004105009388 */ /* 0x000fe80000000800 */
[----:B------:R-:W-:Y:S04]  /*4aa0*/  @!P1 STS [R5+0x300], R67 ;  /* 0x0003004305009388 */ /* 0x000fe80000000800 */
[----:B------:R-:W-:Y:S06]  /*4ab0*/  BAR.SYNC.DEFER_BLOCKING 0x0 ;  /* 0x0000000000007b1d */ /* 0x000fec0000010000 */
[----:B------:R-:W0:Y:S04]  /*4ac0*/  LDS R9, [R101.X4] ;  /* 0x0000000065097984 */ /* 0x000e280000004800 */
[----:B0-----:R-:W0:Y:S02]  /*4ad0*/  SHFL.BFLY PT, R10, R9, 0x4, 0x1f ;  /* 0x0c801f00090a7f89 */ /* 0x001e2400000e0000 */
[----:B0-----:R-:W-:-:S05]  /*4ae0*/  FMNMX R10, R9, R10, !PT ;  /* 0x0000000a090a7209 */ /* 0x001fca0007800000 */
[----:B------:R-:W0:Y:S02]  /*4af0*/  SHFL.BFLY PT, R9, R10, 0x2, 0x1f ;  /* 0x0c401f000a097f89 */ /* 0x000e2400000e0000 */
[----:B0-----:R-:W-:-:S05]  /*4b00*/  FMNMX R9, R10, R9, !PT ;  /* 0x000000090a097209 */ /* 0x001fca0007800000 */
[----:B------:R-:W0:Y:S02]  /*4b10*/  SHFL.BFLY PT, R10, R9, 0x1, 0x1f ;  /* 0x0c201f00090a7f89 */ /* 0x000e2400000e0000 */
[----:B0-----:R-:W-:-:S05]  /*4b20*/  FMNMX R10, R9, R10, !PT ;  /* 0x0000000a090a7209 */ /* 0x001fca0007800000 */
[----:B------:R-:W-:Y:S04]  /*4b30*/  @!P0 STS [R101.X4], R10 ;  /* 0x0000000a65008388 */ /* 0x000fe80000004800 */
[----:B------:R-:W-:Y:S06]  /*4b40*/  BAR.SYNC.DEFER_BLOCKING 0x0 ;  /* 0x0000000000007b1d */ /* 0x000fec0000010000 */
[----:B------:R-:W0:Y:S04]  /*4b50*/  LDS R12, [R102.X8] ;  /* 0x00000000660c7984 */ /* 0x000e280000008800 */
[----:B------:R-:W1:Y:S04]  /*4b60*/  LDS R11, [R102.X8+0x100] ;  /* 0x00010000660b7984 */ /* 0x000e680000008800 */
[----:B------:R-:W2:Y:S04]  /*4b70*/  LDS R10, [R102.X8+0x200] ;  /* 0x00020000660a7984 */ /* 0x000ea80000008800 */
[----:B------:R3:W4:Y:S04]  /*4b80*/  LDS R9, [R102.X8+0x300] ;  /* 0x0003000066097984 */ /* 0x0007280000008800 */
[----:B---3--:R-:W3:Y:S01]  /*4b90*/  LDL.64 R102, [R1+0x10] ;  /* 0x0000100001667983 */ /* 0x008ee20000100a00 */
[----:B0-----:R-:W-:-:S02]  /*4ba0*/  FMNMX R12, R12, R64, !PT ;  /* 0x000000400c0c7209 */ /* 0x001fc40007800000 */
[----:B-1----:R-:W-:-:S03]  /*4bb0*/  FMNMX R11, R11, R20, !PT ;  /* 0x000000140b0b7209 */ /* 0x002fc60007800000 */
[--C-:B------:R-:W-:Y:S01]  /*4bc0*/  FFMA R68, R68, c[0x0][0x188], -R12.reuse ;  /* 0x0000620044447a23 */ /* 0x100fe2000000080c */
[----:B--2---:R-:W-:Y:S01]  /*4bd0*/  FMNMX R10, R10, R100, !PT ;  /* 0x000000640a0a7209 */ /* 0x004fe20007800000 */
[----:B------:R-:W-:Y:S01]  /*4be0*/  FFMA R69, R69, c[0x0][0x188], -R12 ;  /* 0x0000620045457a23 */ /* 0x000fe2000000080c */
[----:B----4-:R-:W-:Y:S01]  /*4bf0*/  FMNMX R9, R9, R21, !PT ;  /* 0x0000001509097209 */ /* 0x010fe20007800000 */
[--C-:B------:R-:W-:Y:S02]  /*4c00*/  FFMA R70, R70, c[0x0][0x188], -R11.reuse ;  /* 0x0000620046467a23 */ /* 0x100fe4000000080b */
[----:B------:R-:W-:Y:S02]  /*4c10*/  FFMA R71, R71, c[0x0][0x188], -R11 ;  /* 0x0000620047477a23 */ /* 0x000fe4000000080b */
[--C-:B------:R-:W-:Y:S02]  /*4c20*/  FFMA R76, R76, c[0x0][0x188], -R10.reuse ;  /* 0x000062004c4c7a23 */ /* 0x100fe4000000080a */
[----:B------:R-:W-:-:S02]  /*4c30*/  FFMA R77, R77, c[0x0][0x188], -R10 ;  /* 0x000062004d4d7a23 */ /* 0x000fc4000000080a */
[--C-:B------:R-:W-:Y:S02]  /*4c40*/  FFMA R78, R78, c[0x0][0x188], -R9.reuse ;  /* 0x000062004e4e7a23 */ /* 0x100fe40000000809 */
[----:B------:R-:W-:Y:S02]  /*4c50*/  FFMA R79, R79, c[0x0][0x188], -R9 ;  /* 0x000062004f4f7a23 */ /* 0x000fe40000000809 */
[----:B------:R-:W-:Y:S02]  /*4c60*/  FMUL R65, R68, 1.4426950216293334961 ;  /* 0x3fb8aa3b44417820 */ /* 0x000fe40000400000 */
[----:B------:R-:W-:Y:S02]  /*4c70*/  FMUL R66, R69, 1.4426950216293334961 ;  /* 0x3fb8aa3b45427820 */ /* 0x000fe40000400000 */
[----:B------:R-:W-:Y:S02]  /*4c80*/  FMUL R67, R70, 1.4426950216293334961 ;  /* 0x3fb8aa3b46437820 */ /* 0x000fe40000400000 */
[----:B------:R-:W-:-:S02]  /*4c90*/  FMUL R71, R71, 1.4426950216293334961 ;  /* 0x3fb8aa3b47477820 */ /* 0x000fc40000400000 */
[----:B------:R-:W-:Y:S02]  /*4ca0*/  FMUL R76, R76, 1.4426950216293334961 ;  /* 0x3fb8aa3b4c4c7820 */ /* 0x000fe40000400000 */
[----:B------:R-:W-:Y:S02]  /*4cb0*/  FMUL R77, R77, 1.4426950216293334961 ;  /* 0x3fb8aa3b4d4d7820 */ /* 0x000fe40000400000 */
[----:B------:R-:W-:Y:S02]  /*4cc0*/  FMUL R78, R78, 1.4426950216293334961 ;  /* 0x3fb8aa3b4e4e7820 */ /* 0x000fe40000400000 */
[----:B------:R-:W-:Y:S01]  /*4cd0*/  FMUL R79, R79, 1.4426950216293334961 ;  /* 0x3fb8aa3b4f4f7820 */ /* 0x000fe20000400000 */
[----:B------:R-:W-:Y:S08]  /*4ce0*/  MUFU.EX2 R65, R65 ;  /* 0x0000004100417308 */ /* 0x000ff00000000800 */
[----:B------:R-:W0:Y:S08]  /*4cf0*/  MUFU.EX2 R66, R66 ;  /* 0x0000004200427308 */ /* 0x000e300000000800 */
[----:B------:R-:W-:Y:S08]  /*4d00*/  MUFU.EX2 R67, R67 ;  /* 0x0000004300437308 */ /* 0x000ff00000000800 */
[----:B------:R-:W1:Y:S08]  /*4d10*/  MUFU.EX2 R72, R71 ;  /* 0x0000004700487308 */ /* 0x000e700000000800 */
[----:B------:R-:W-:Y:S08]  /*4d20*/  MUFU.EX2 R144, R76 ;  /* 0x0000004c00907308 */ /* 0x000ff00000000800 */
[----:B------:R-:W2:Y:S08]  /*4d30*/  MUFU.EX2 R145, R77 ;  /* 0x0000004d00917308 */ /* 0x000eb00000000800 */
[----:B------:R-:W-:Y:S08]  /*4d40*/  MUFU.EX2 R159, R78 ;  /* 0x0000004e009f7308 */ /* 0x000ff00000000800 */
[----:B------:R-:W4:Y:S01]  /*4d50*/  MUFU.EX2 R158, R79 ;  /* 0x0000004f009e7308 */ /* 0x000f220000000800 */
[----:B0-----:R-:W-:-:S02]  /*4d60*/  FADD R73, R65, R66 ;  /* 0x0000004241497221 */ /* 0x001fc40000000000 */
[----:B-1----:R-:W-:Y:S02]  /*4d70*/  FADD R74, R67, R72 ;  /* 0x00000048434a7221 */ /* 0x002fe40000000000 */
[----:B--2---:R-:W-:Y:S01]  /*4d80*/  FADD R70, R144, R145 ;  /* 0x0000009190467221 */ /* 0x004fe20000000000 */
[----:B------:R-:W0:Y:S04]  /*4d90*/  SHFL.BFLY PT, R75, R73, 0x2, 0x1f ;  /* 0x0c401f00494b7f89 */ /* 0x000e2800000e0000 */
[----:B------:R-:W1:Y:S01]  /*4da0*/  SHFL.BFLY PT, R76, R74, 0x2, 0x1f ;  /* 0x0c401f004a4c7f89 */ /* 0x000e6200000e0000 */
[----:B----4-:R-:W-:-:S03]  /*4db0*/  FADD R69, R159, R158 ;  /* 0x0000009e9f457221 */ /* 0x010fc60000000000 */
[----:B------:R-:W2:Y:S04]  /*4dc0*/  SHFL.BFLY PT, R71, R70, 0x2, 0x1f ;  /* 0x0c401f0046477f89 */ /* 0x000ea800000e0000 */
[----:B------:R-:W4:Y:S01]  /*4dd0*/  SHFL.BFLY PT, R68, R69, 0x2, 0x1f ;  /* 0x0c401f0045447f89 */ /* 0x000f2200000e0000 */
[----:B0-----:R-:W-:Y:S02]  /*4de0*/  FADD R75, R73, R75 ;  /* 0x0000004b494b7221 */ /* 0x001fe40000000000 */
[----:B-1----:R-:W-:Y:S02]  /*4df0*/  FADD R76, R74, R76 ;  /* 0x0000004c4a4c7221 */ /* 0x002fe40000000000 */
[----:B--2---:R-:W-:Y:S02]  /*4e00*/  FADD R71, R70, R71 ;  /* 0x0000004746477221 */ /* 0x004fe40000000000 */
[----:B----4-:R-:W-:Y:S01]  /*4e10*/  FADD R68, R69, R68 ;  /* 0x0000004445447221 */ /* 0x010fe20000000000 */
[----:B------:R-:W0:Y:S04]  /*4e20*/  SHFL.BFLY PT, R70, R76, 0x1, 0x1f ;  /* 0x0c201f004c467f89 */ /* 0x000e2800000e0000 */
[----:B------:R-:W1:Y:S04]  /*4e30*/  SHFL.BFLY PT, R69, R75, 0x1, 0x1f ;  /* 0x0c201f004b457f89 */ /* 0x000e6800000e0000 */
[----:B------:R-:W2:Y:S04]  /*4e40*/  SHFL.BFLY PT, R73, R71, 0x1, 0x1f ;  /* 0x0c201f0047497f89 */ /* 0x000ea800000e0000 */
[----:B------:R-:W4:Y:S01]  /*4e50*/  SHFL.BFLY PT, R74, R68, 0x1, 0x1f ;  /* 0x0c201f00444a7f89 */ /* 0x000f2200000e0000 */
[----:B0-----:R-:W-:-:S03]  /*4e60*/  FADD R70, R76, R70 ;  /* 0x000000464c467221 */ /* 0x001fc60000000000 */
[----:B------:R-:W-:Y:S01]  /*4e70*/  BAR.SYNC.DEFER_BLOCKING 0x0 ;  /* 0x0000000000007b1d */ /* 0x000fe20000010000 */
[----:B-1----:R-:W-:Y:S02]  /*4e80*/  FADD R69, R75, R69 ;  /* 0x000000454b457221 */ /* 0x002fe40000000000 */
[----:B--2---:R-:W-:Y:S02]  /*4e90*/  FADD R73, R71, R73 ;  /* 0x0000004947497221 */ /* 0x004fe40000000000 */
[----:B----4-:R-:W-:Y:S01]  /*4ea0*/  FADD R74, R68, R74 ;  /* 0x0000004a444a7221 */ /* 0x010fe20000000000 */
[----:B------:R-:W-:Y:S04]  /*4eb0*/  @!P1 STS [R5], R69 ;  /* 0x0000004505009388 */ /* 0x000fe80000000800 */
[----:B------:R-:W-:Y:S04]  /*4ec0*/  @!P1 STS [R5+0x100], R70 ;  /* 0x0001004605009388 */ /* 0x000fe80000000800 */
[----:B------:R-:W-:Y:S04]  /*4ed0*/  @!P1 STS [R5+0x200], R73 ;  /* 0x0002004905009388 */ /* 0x000fe80000000800 */
[----:B------:R-:W-:Y:S04]  /*4ee0*/  @!P1 STS [R5+0x300], R74 ;  /* 0x0003004a05009388 */ /* 0x000fe80000000800 */
[----:B------:R-:W-:Y:S06]  /*4ef0*/  BAR.SYNC.DEFER_BLOCKING 0x0 ;  /* 0x0000000000007b1d */ /* 0x000fec0000010000 */
[----:B------:R-:W0:Y:S04]  /*4f00*/  LDS R68, [R101.X4] ;  /* 0x0000000065447984 */ /* 0x000e280000004800 */
[----:B0-----:R-:W0:Y:S02]  /*4f10*/  SHFL.BFLY PT, R69, R68, 0x4, 0x1f ;  /* 0x0c801f0044457f89 */ /* 0x001e2400000e0000 */
[----:B0-----:R-:W-:-:S05]  /*4f20*/  FADD R69, R68, R69 ;  /* 0x0000004544457221 */ /* 0x001fca0000000000 */
[----:B------:R-:W0:Y:S02]  /*4f30*/  SHFL.BFLY PT, R68, R69, 0x2, 0x1f ;  /* 0x0c401f0045447f89 */ /* 0x000e2400000e0000 */
[----:B0-----:R-:W-:-:S05]  /*4f40*/  FADD R68, R69, R68 ;  /* 0x0000004445447221 */ /* 0x001fca0000000000 */
[----:B------:R-:W0:Y:S02]  /*4f50*/  SHFL.BFLY PT, R69, R68, 0x1, 0x1f ;  /* 0x0c201f0044457f89 */ /* 0x000e2400000e0000 */
[----:B0-----:R-:W-:-:S05]  /*4f60*/  FADD R68, R68, R69 ;  /* 0x0000004544447221 */ /* 0x001fca0000000000 */
[----:B------:R3:W-:Y:S01]  /*4f70*/  @!P0 STS [R101.X4], R68 ;  /* 0x0000004465008388 */ /* 0x0007e20000004800 */
[----:B------:R-:W-:-:S03]  /*4f80*/  IMAD.WIDE R70, R17, 0x2, R106 ;  /* 0x0000000211467825 */ /* 0x000fc600078e026a */
[----:B------:R-:W-:Y:S01]  /*4f90*/  BAR.SYNC.DEFER_BLOCKING 0x0 ;  /* 0x0000000000007b1d */ /* 0x000fe20000010000 */
[----:B------:R-:W-:-:S04]  /*4fa0*/  IMAD.WIDE R96, R17, 0x2, R96 ;  /* 0x0000000211607825 */ /* 0x000fc800078e0260 */
[----:B------:R-:W-:-:S04]  /*4fb0*/  IMAD.WIDE R78, R17, 0x2, R98 ;  /* 0x00000002114e7825 */ /* 0x000fc800078e0262 */
[----:B---3--:R-:W-:-:S04]  /*4fc0*/  IMAD.WIDE R68, R17, 0x2, R102 ;  /* 0x0000000211447825 */ /* 0x008fc800078e0266 */
[----:B-----5:R-:W-:-:S04]  /*4fd0*/  IMAD.WIDE R74, R17, 0x2, R248 ;  /* 0x00000002114a7825 */ /* 0x020fc800078e02f8 */
[C---:B------:R-:W-:Y:S01]  /*4fe0*/  IMAD.WIDE R98, R17.reuse, 0x2, R244 ;  /* 0x0000000211627825 */ /* 0x040fe200078e02f4 */
[----:B------:R0:W2:Y:S04]  /*4ff0*/  LDG.E.U16 R70, [R70.64] ;  /* 0x0000000446467981 */ /* 0x0000a8000c1e1500 */
[----:B------:R1:W3:Y:S01]  /*5000*/  LDG.E.U16 R111, [R96.64] ;  /* 0x00000004606f7981 */ /* 0x0002e2000c1e1500 */
[----:B------:R-:W-:-:S03]  /*5010*/  IMAD.WIDE R76, R17, 0x2, R250 ;  /* 0x00000002114c7825 */ /* 0x000fc600078e02fa */
[----:B------:R4:W2:Y:S04]  /*5020*/  LDG.E.U16 R69, [R68.64] ;  /* 0x0000000444457981 */ /* 0x0008a8000c1e1500 */
[----:B0-----:R0:W2:Y:S01]  /*5030*/  LDG.E.U16 R71, [R78.64] ;  /* 0x000000044e477981 */ /* 0x0010a2000c1e1500 */
[----:B-1----:R-:W-:-:S03]  /*5040*/  IMAD.WIDE R96, R17, 0x2, R240 ;  /* 0x0000000211607825 */ /* 0x002fc600078e02f0 */
[----:B------:R1:W2:Y:S01]  /*5050*/  LDG.E.U16 R109, [R98.64] ;  /* 0x00000004626d7981 */ /* 0x0002a2000c1e1500 */
[----:B------:R-:W-:-:S03]  /*5060*/  IMAD.WIDE R128, R17, 0x2, R104 ;  /* 0x0000000211807825 */ /* 0x000fc600078e0268 */
[----:B----4-:R4:W2:Y:S01]  /*5070*/  LDG.E.U16 R68, [R74.64] ;  /* 0x000000044a447981 */ /* 0x0108a2000c1e1500 */
[----:B0-----:R-:W-:-:S03]  /*5080*/  IMAD.WIDE R78, R17, 0x2, R236 ;  /* 0x00000002114e7825 */ /* 0x001fc600078e02ec */
[----:B------:R0:W2:Y:S01]  /*5090*/  LDG.E.U16 R73, [R96.64] ;  /* 0x0000000460497981 */ /* 0x0000a2000c1e1500 */
[----:B------:R-:W-:-:S03]  /*50a0*/  IMAD.WIDE R102, R17, 0x2, R220 ;  /* 0x0000000211667825 */ /* 0x000fc600078e02dc */
[----:B------:R0:W2:Y:S01]  /*50b0*/  LDG.E.U16 R108, [R78.64] ;  /* 0x000000044e6c7981 */ /* 0x0000a2000c1e1500 */
[----:B----4-:R-:W-:-:S03]  /*50c0*/  IMAD.WIDE R74, R17, 0x2, R232 ;  /* 0x00000002114a7825 */ /* 0x010fc600078e02e8 */
[----:B------:R4:W2:Y:S01]  /*50d0*/  LDG.E.U16 R110, [R76.64] ;  /* 0x000000044c6e7981 */ /* 0x0008a2000c1e1500 */
[----:B-1----:R-:W-:-:S03]  /*50e0*/  IMAD.WIDE R98, R17, 0x2, R216 ;  /* 0x0000000211627825 */ /* 0x002fc600078e02d8 */
[----:B------:R1:W2:Y:S01]  /*50f0*/  LDG.E.U16 R74, [R74.64] ;  /* 0x000000044a4a7981 */ /* 0x0002a2000c1e1500 */
[----:B0-----:R-:W-:-:S03]  /*5100*/  IMAD.WIDE R96, R17, 0x2, R212 ;  /* 0x0000000211607825 */ /* 0x001fc600078e02d4 */
[----:B------:R0:W2:Y:S01]  /*5110*/  LDG.E.U16 R106, [R102.64] ;  /* 0x00000004666a7981 */ /* 0x0000a2000c1e1500 */
[----:B------:R-:W-:-:S03]  /*5120*/  IMAD.WIDE R78, R17, 0x2, R206 ;  /* 0x00000002114e7825 */ /* 0x000fc600078e02ce */
[----:B------:R0:W2:Y:S01]  /*5130*/  LDG.E.U16 R128, [R128.64] ;  /* 0x0000000480807981 */ /* 0x0000a2000c1e1500 */
[----:B----4-:R-:W-:-:S03]  /*5140*/  IMAD.WIDE R76, R17, 0x2, R228 ;  /* 0x00000002114c7825 */ /* 0x010fc600078e02e4 */
[----:B-1----:R1:W4:Y:S01]  /*5150*/  LDG.E.U16 R75, [R98.64] ;  /* 0x00000004624b7981 */ /* 0x002322000c1e1500 */
[----:B------:R-:W-:-:S03]  /*5160*/  IMAD.WIDE R130, R17, 0x2, R204 ;  /* 0x0000000211827825 */ /* 0x000fc600078e02cc */
[----:B------:R1:W2:Y:S01]  /*5170*/  LDG.E.U16 R105, [R96.64] ;  /* 0x0000000460697981 */ /* 0x0002a2000c1e1500 */
[----:B0-----:R-:W-:-:S03]  /*5180*/  IMAD.WIDE R102, R17, 0x2, R202 ;  /* 0x0000000211667825 */ /* 0x001fc600078e02ca */
[----:B------:R0:W2:Y:S01]  /*5190*/  LDG.E.U16 R129, [R78.64] ;  /* 0x000000044e817981 */ /* 0x0000a2000c1e1500 */
[----:B-1----:R-:W-:-:S03]  /*51a0*/  IMAD.WIDE R98, R17, 0x2, R196 ;  /* 0x0000000211627825 */ /* 0x002fc600078e02c4 */
[----:B------:R1:W2:Y:S01]  /*51b0*/  LDG.E.U16 R107, [R76.64] ;  /* 0x000000044c6b7981 */ /* 0x0002a2000c1e1500 */
[----:B------:R-:W-:-:S03]  /*51c0*/  IMAD.WIDE R96, R17, 0x2, R194 ;  /* 0x0000000211607825 */ /* 0x000fc600078e02c2 */
[----:B------:R1:W2:Y:S01]  /*51d0*/  LDG.E.U16 R104, [R130.64] ;  /* 0x0000000482687981 */ /* 0x0002a2000c1e1500 */
[----:B0-----:R-:W-:-:S04]  /*51e0*/  IMAD.WIDE R78, R17, 0x2, R192 ;  /* 0x00000002114e7825 */ /* 0x001fc800078e02c0 */
[C---:B-1----:R-:W-:Y:S01]  /*51f0*/  IMAD.WIDE R76, R17.reuse, 0x2, R224 ;  /* 0x00000002114c7825 */ /* 0x042fe200078e02e0 */
[----:B------:R0:W3:Y:S03]  /*5200*/  LDG.E.U16 R131, [R102.64] ;  /* 0x0000000466837981 */ /* 0x0000e6000c1e1500 */
[C---:B------:R-:W-:Y:S01]  /*5210*/  IMAD.WIDE R132, R17.reuse, 0x2, R190 ;  /* 0x0000000211847825 */ /* 0x040fe200078e02be */
[----:B------:R1:W3:Y:S03]  /*5220*/  LDG.E.U16 R130, [R96.64] ;  /* 0x0000000460827981 */ /* 0x0002e6000c1e1500 */
[C---:B------:R-:W-:Y:S01]  /*5230*/  IMAD.WIDE R134, R17.reuse, 0x2, R188 ;  /* 0x0000000211867825 */ /* 0x040fe200078e02bc */
[----:B------:R1:W3:Y:S04]  /*5240*/  LDG.E.U16 R76, [R76.64] ;  /* 0x000000044c4c7981 */ /* 0x0002e8000c1e1500 */
[----:B0-----:R0:W3:Y:S01]  /*5250*/  LDG.E.U16 R103, [R98.64] ;  /* 0x0000000462677981 */ /* 0x0010e2000c1e1500 */
[----:B-1----:R-:W-:-:S03]  /*5260*/  IMAD.WIDE R96, R17, 0x2, R184 ;  /* 0x0000000211607825 */ /* 0x002fc600078e02b8 */
[----:B------:R1:W3:Y:S04]  /*5270*/  LDG.E.U16 R102, [R78.64] ;  /* 0x000000044e667981 */ /* 0x0002e8000c1e1500 */
[----:B------:R1:W4:Y:S01]  /*5280*/  LDG.E.U16 R132, [R132.64] ;  /* 0x0000000484847981 */ /* 0x000322000c1e1500 */
[----:B0-----:R-:W-:-:S03]  /*5290*/  IMAD.WIDE R98, R17, 0x2, R186 ;  /* 0x0000000211627825 */ /* 0x001fc600078e02ba */
[----:B------:R0:W4:Y:S01]  /*52a0*/  LDG.E.U16 R101, [R134.64] ;  /* 0x0000000486657981 */ /* 0x000122000c1e1500 */
[----:B-1----:R-:W-:-:S03]  /*52b0*/  IMAD.WIDE R78, R17, 0x2, R182 ;  /* 0x00000002114e7825 */ /* 0x002fc600078e02b6 */
[----:B------:R1:W4:Y:S04]  /*52c0*/  LDG.E.U16 R77, [R98.64] ;  /* 0x00000004624d7981 */ /* 0x000328000c1e1500 */
[----:B------:R0:W4:Y:S01]  /*52d0*/  LDG.E.U16 R133, [R78.64] ;  /* 0x000000044e857981 */ /* 0x000122000c1e1500 */
[----:B------:R-:W-:-:S03]  /*52e0*/  IMAD.WIDE R138, R17, 0x2, R180 ;  /* 0x00000002118a7825 */ /* 0x000fc600078e02b4 */
[----:B-1----:R1:W4:Y:S01]  /*52f0*/  LDG.E.U16 R99, [R96.64] ;  /* 0x0000000460637981 */ /* 0x002322000c1e1500 */
[----:B------:R-:W-:-:S03]  /*5300*/  IMAD.WIDE R136, R17, 0x2, R174 ;  /* 0x0000000211887825 */ /* 0x000fc600078e02ae */
[----:B------:R1:W4:Y:S01]  /*5310*/  LDG.E.U16 R98, [R138.64] ;  /* 0x000000048a627981 */ /* 0x000322000c1e1500 */
[----:B0-----:R-:W-:-:S04]  /*5320*/  IMAD.WIDE R78, R17, 0x2, R178 ;  /* 0x00000002114e7825 */ /* 0x001fc800078e02b2 */
[C---:B-1----:R-:W-:Y:S02]  /*5330*/  IMAD.WIDE R96, R17.reuse, 0x2, R176 ;  /* 0x0000000211607825 */ /* 0x042fe400078e02b0 */
[----:B------:R0:W4:Y:S02]  /*5340*/  LDG.E.U16 R78, [R78.64] ;  /* 0x000000044e4e7981 */ /* 0x000124000c1e1500 */
[C---:B------:R-:W-:Y:S02]  /*5350*/  IMAD.WIDE R134, R17.reuse, 0x2, R172 ;  /* 0x0000000211867825 */ /* 0x040fe400078e02ac */
[----:B------:R1:W4:Y:S02]  /*5360*/  LDG.E.U16 R97, [R96.64] ;  /* 0x0000000460617981 */ /* 0x000324000c1e1500 */
[C---:B------:R-:W-:Y:S02]  /*5370*/  IMAD.WIDE R138, R17.reuse, 0x2, R166 ;  /* 0x00000002118a7825 */ /* 0x040fe400078e02a6 */
[----:B0-----:R0:W4:Y:S02]  /*5380*/  LDG.E.U16 R79, [R136.64] ;  /* 0x00000004884f7981 */ /* 0x001124000c1e1500 */
[----:B------:R-:W-:-:S02]  /*5390*/  IMAD.WIDE R140, R17, 0x2, R164 ;  /* 0x00000002118c7825 */ /* 0x000fc400078e02a4 */
[----:B------:R0:W4:Y:S04]  /*53a0*/  LDG.E.U16 R200, [R138.64] ;  /* 0x000000048ac87981 */ /* 0x000128000c1e1500 */
[----:B-1----:R1:W4:Y:S01]  /*53b0*/  LDG.E.U16 R96, [R134.64] ;  /* 0x0000000486607981 */ /* 0x002322000c1e1500 */
[----:B0-----:R-:W-:-:S03]  /*53c0*/  IMAD.WIDE R136, R17, 0x2, R168 ;  /* 0x0000000211887825 */ /* 0x001fc600078e02a8 */
[----:B------:R0:W4:Y:S01]  /*53d0*/  LDG.E.U16 R140, [R140.64] ;  /* 0x000000048c8c7981 */ /* 0x000122000c1e1500 */
[----:B------:R-:W-:-:S03]  /*53e0*/  IMAD.WIDE R142, R17, 0x2, R162 ;  /* 0x00000002118e7825 */ /* 0x000fc600078e02a2 */
[----:B------:R0:W4:Y:S01]  /*53f0*/  LDG.E.U16 R199, [R136.64] ;  /* 0x0000000488c77981 */ /* 0x000122000c1e1500 */
[----:B-1----:R-:W-:-:S03]  /*5400*/  IMAD.WIDE R134, R17, 0x2, R170 ;  /* 0x0000000211867825 */ /* 0x002fc600078e02aa */
[----:B------:R1:W4:Y:S01]  /*5410*/  LDG.E.U16 R142, [R142.64] ;  /* 0x000000048e8e7981 */ /* 0x000322000c1e1500 */
[----:B------:R-:W-:-:S03]  /*5420*/  IMAD.WIDE R138, R17, 0x2, R154 ;  /* 0x00000002118a7825 */ /* 0x000fc600078e029a */
[----:B------:R1:W4:Y:S01]  /*5430*/  LDG.E.U16 R198, [R134.64] ;  /* 0x0000000486c67981 */ /* 0x000322000c1e1500 */
[----:B0-----:R-:W-:-:S03]  /*5440*/  IMAD.WIDE R136, R17, 0x2, R156 ;  /* 0x0000000211887825 */ /* 0x001fc600078e029c */
[----:B------:R0:W4:Y:S04]  /*5450*/  LDG.E.U16 R201, [R138.64] ;  /* 0x000000048ac97981 */ /* 0x000128000c1e1500 */
[----:B-1----:R1:W4:Y:S01]  /*5460*/  LDG.E.U16 R143, [R136.64] ;  /* 0x00000004888f7981 */ /* 0x002322000c1e1500 */
[----:B------:R-:W-:-:S04]  /*5470*/  IMAD.WIDE R134, R17, 0x2, R160 ;  /* 0x0000000211867825 */ /* 0x000fc800078e02a0 */
[C---:B0-----:R-:W-:Y:S01]  /*5480*/  IMAD.WIDE R138, R17.reuse, 0x2, R148 ;  /* 0x00000002118a7825 */ /* 0x041fe200078e0294 */
[----:B------:R0:W4:Y:S03]  /*5490*/  LDG.E.U16 R141, [R134.64] ;  /* 0x00000004868d7981 */ /* 0x000126000c1e1500 */
[C---:B-1----:R-:W-:Y:S01]  /*54a0*/  IMAD.WIDE R136, R17.reuse, 0x2, R150 ;  /* 0x0000000211887825 */ /* 0x042fe200078e0296 */
[----:B------:R1:W4:Y:S04]  /*54b0*/  LDG.E.U16 R211, [R138.64] ;  /* 0x000000048ad37981 */ /* 0x000328000c1e1500 */
[----:B------:R1:W4:Y:S01]  /*54c0*/  LDG.E.U16 R210, [R136.64] ;  /* 0x0000000488d27981 */ /* 0x000322000c1e1500 */
[----:B0-----:R-:W-:-:S04]  /*54d0*/  IMAD.WIDE R134, R17, 0x2, R152 ;  /* 0x0000000211867825 */ /* 0x001fc800078e0298 */
[C---:B-1----:R-:W-:Y:S01]  /*54e0*/  IMAD.WIDE R138, R17.reuse, 0x2, R26 ;  /* 0x00000002118a7825 */ /* 0x042fe200078e021a */
[----:B------:R0:W4:Y:S03]  /*54f0*/  LDG.E.U16 R209, [R134.64] ;  /* 0x0000000486d17981 */ /* 0x000126000c1e1500 */
[C---:B------:R-:W-:Y:S01]  /*5500*/  IMAD.WIDE R136, R17.reuse, 0x2, R24 ;  /* 0x0000000211887825 */ /* 0x040fe200078e0218 */
        /* <DEDUP_REMOVED lines=35> */
[C---:B------:R-:W-:Y:S02]  /*5740*/  IMAD.WIDE R136, R17.reuse, 0x2, R58 ;  /* 0x0000000211887825 */ /* 0x040fe400078e023a */
[----:B------:R-:W4:Y:S04]  /*5750*/  LDG.E.U16 R138, [R138.64] ;  /* 0x000000048a8a7981 */ /* 0x000f28000c1e1500 */
[----:B------:R1:W4:Y:S01]  /*5760*/  LDG.E.U16 R136, [R136.64] ;  /* 0x0000000488887981 */ /* 0x000322000c1e1500 */
[----:B0-----:R-:W-:-:S06]  /*5770*/  IMAD.WIDE R134, R17, 0x2, R54 ;  /* 0x0000000211867825 */ /* 0x001fcc00078e0236 */
[----:B------:R0:W4:Y:S04]  /*5780*/  LDG.E.U16 R134, [R134.64] ;  /* 0x0000000486867981 */ /* 0x000128000c1e1500 */
[----:B------:R-:W1:Y:S01]  /*5790*/  S2R R208, SR_TID.X ;  /* 0x0000000000d07919 */ /* 0x000e620000002100 */
[----:B------:R-:W-:-:S04]  /*57a0*/  FADD R64, -R12, R64 ;  /* 0x000000400c407221 */ /* 0x000fc80000000100 */
[----:B------:R-:W-:Y:S01]  /*57b0*/  FMUL R64, R64, 1.4426950216293334961 ;  /* 0x3fb8aa3b40407820 */ /* 0x000fe20000400000 */
[----:B------:R-:W-:Y:S02]  /*57c0*/  F2FP.PACK_AB R144, R145, R144 ;  /* 0x000000909190723e */ /* 0x000fe400000000ff */
[----:B-1----:R-:W-:Y:S02]  /*57d0*/  LOP3.LUT R137, R208, 0x1c, RZ, 0xc0, !PT ;  /* 0x0000001cd0897812 */ /* 0x002fe400078ec0ff */
[----:B------:R1:W2:Y:S03]  /*57e0*/  MUFU.EX2 R208, R64 ;  /* 0x0000004000d07308 */ /* 0x0002a60000000800 */
[----:B0-----:R-:W0:Y:S04]  /*57f0*/  LDS R135, [R137.X8] ;  /* 0x0000000089877984 */ /* 0x001e280000008800 */
[----:B------:R-:W-:Y:S01]  /*5800*/  LDS R145, [R137.X8+0x300] ;  /* 0x0003000089917984 */ /* 0x000fe20000008800 */
[----:B-1----:R-:W-:-:S03]  /*5810*/  F2FP.PACK_AB R64, R158, R159 ;  /* 0x0000009f9e40723e */ /* 0x002fc600000000ff */
[----:B------:R-:W-:Y:S04]  /*5820*/  LDS R159, [R137.X8+0x100] ;  /* 0x00010000899f7984 */ /* 0x000fe80000008800 */
[----:B------:R-:W-:Y:S04]  /*5830*/  LDS R158, [R137.X8+0x200] ;  /* 0x00020000899e7984 */ /* 0x000fe80000008800 */
[----:B------:R-:W-:Y:S01]  /*5840*/  BAR.SYNC.DEFER_BLOCKING 0x0 ;  /* 0x0000000000007b1d */ /* 0x000fe20000010000 */
[----:B------:R-:W-:Y:S02]  /*5850*/  F2FP.PACK_AB R65, R66, R65 ;  /* 0x000000414241723e */ /* 0x000fe400000000ff */
[----:B------:R-:W-:-:S03]  /*5860*/  F2FP.PACK_AB R67, R72, R67 ;  /* 0x000000434843723e */ /* 0x000fc600000000ff */
[----:B--2---:R-:W-:Y:S04]  /*5870*/  STS.U16 [R14], R70 ;  /* 0x000000460e007388 */ /* 0x004fe80000000400 */
[----:B------:R-:W-:Y:S04]  /*5880*/  STS.U16 [R14+0x400], R69 ;  /* 0x000400450e007388 */ /* 0x000fe80000000400 */
[----:B------:R-:W-:Y:S04]  /*5890*/  STS.U16 [R14+0x800], R71 ;  /* 0x000800470e007388 */ /* 0x000fe80000000400 */
[----:B------:R-:W-:Y:S04]  /*58a0*/  STS.U16 [R14+0xc00], R68 ;  /* 0x000c00440e007388 */ /* 0x000fe80000000400 */
[----:B------:R-:W-:Y:S04]  /*58b0*/  STS.U16 [R14+0x1000], R73 ;  /* 0x001000490e007388 */ /* 0x000fe80000000400 */
[----:B------:R-:W-:Y:S04]  /*58c0*/  STS.U16 [R14+0x1400], R74 ;  /* 0x0014004a0e007388 */ /* 0x000fe80000000400 */
[----:B---3--:R-:W-:Y:S04]  /*58d0*/  STS.U16 [R14+0x1800], R76 ;  /* 0x0018004c0e007388 */ /* 0x008fe80000000400 */
[----:B----4-:R-:W-:Y:S04]  /*58e0*/  STS.U16 [R14+0x1c00], R75 ;  /* 0x001c004b0e007388 */ /* 0x010fe80000000400 */
[----:B------:R-:W-:Y:S04]  /*58f0*/  STS.U16 [R14+0x2000], R129 ;  /* 0x002000810e007388 */ /* 0x000fe80000000400 */
[----:B------:R-:W-:Y:S04]  /*5900*/  STS.U16 [R14+0x2400], R131 ;  /* 0x002400830e007388 */ /* 0x000fe80000000400 */
[----:B------:R-:W-:Y:S04]  /*5910*/  STS.U16 [R14+0x2800], R130 ;  /* 0x002800820e007388 */ /* 0x000fe80000000400 */
[----:B------:R1:W-:Y:S04]  /*5920*/  STS.U16 [R14+0x2c00], R132 ;  /* 0x002c00840e007388 */ /* 0x0003e80000000400 */
[----:B------:R-:W-:Y:S04]  /*5930*/  STS.U16 [R14+0x3000], R77 ;  /* 0x0030004d0e007388 */ /* 0x000fe80000000400 */
[----:B------:R2:W-:Y:S04]  /*5940*/  STS.U16 [R14+0x3400], R133 ;  /* 0x003400850e007388 */ /* 0x0005e80000000400 */
        /* <DEDUP_REMOVED lines=49> */
[----:B------:R-:W-:Y:S04]  /*5c60*/  STS.U16 [R252+0x7e00], R138 ;  /* 0x007e008afc007388 */ /* 0x000fe80000000400 */
[----:B------:R-:W-:Y:S04]  /*5c70*/  STS [R3+0xc000], R65 ;  /* 0x00c0004103007388 */ /* 0x000fe80000000800 */
[----:B------:R-:W-:Y:S04]  /*5c80*/  STS [R3+0xc400], R67 ;  /* 0x00c4004303007388 */ /* 0x000fe80000000800 */
[----:B------:R4:W-:Y:S04]  /*5c90*/  STS [R3+0xc800], R144 ;  /* 0x00c8009003007388 */ /* 0x0009e80000000800 */
[----:B------:R-:W-:Y:S04]  /*5ca0*/  STS [R3+0xcc00], R64 ;  /* 0x00cc004003007388 */ /* 0x000fe80000000800 */
[----:B------:R-:W-:Y:S01]  /*5cb0*/  BAR.SYNC.DEFER_BLOCKING 0x0 ;  /* 0x0000000000007b1d */ /* 0x000fe20000010000 */
[----:B------:R-:W-:-:S04]  /*5cc0*/  FADD R20, -R11, R20 ;  /* 0x000000140b147221 */ /* 0x000fc80000000100 */
[----:B------:R-:W-:Y:S01]  /*5cd0*/  FMUL R20, R20, 1.4426950216293334961 ;  /* 0x3fb8aa3b14147820 */ /* 0x000fe20000400000 */
[----:B------:R-:W-:Y:S04]  /*5ce0*/  LDSM.16.M88.4 R96, [R19+0xc000] ;  /* 0x00c000001360783b */ /* 0x000fe80000000200 */
[----:B------:R-:W4:Y:S04]  /*5cf0*/  LDSM.16.M88.4 R76, [R4] ;  /* 0x00000000044c783b */ /* 0x000f280000000200 */
[----:B------:R-:W4:Y:S04]  /*5d00*/  LDSM.16.M88.4 R72, [R4+0x2000] ;  /* 0x002000000448783b */ /* 0x000f280000000200 */
[----:B------:R-:W4:Y:S04]  /*5d10*/  LDSM.16.M88.4 R64, [R4+0x4000] ;  /* 0x004000000440783b */ /* 0x000f280000000200 */
[----:B------:R-:W4:Y:S01]  /*5d20*/  LDSM.16.M88.4 R68, [R4+0x6000] ;  /* 0x006000000444783b */ /* 0x000f220000000200 */
[----:B------:R-:W3:Y:S03]  /*5d30*/  MUFU.EX2 R20, R20 ;  /* 0x0000001400147308 */ /* 0x000ee60000000800 */
[----:B------:R-:W4:Y:S01]  /*5d40*/  LDSM.16.M88.4 R104, [R19+0xc800] ;  /* 0x00c800001368783b */ /* 0x000f220000000200 */
[----:B------:R-:W-:-:S02]  /*5d50*/  FADD R100, -R10, R100 ;  /* 0x000000640a647221 */ /* 0x000fc40000000100 */
[----:B-1----:R-:W-:Y:S02]  /*5d60*/  FMUL R132, R208, R92 ;  /* 0x0000005cd0847220 */ /* 0x002fe40000400000 */
[----:B------:R-:W-:Y:S02]  /*5d70*/  FADD R92, -R9, R21 ;  /* 0x00000015095c7221 */ /* 0x000fe40000000100 */
[----:B------:R-:W-:Y:S02]  /*5d80*/  FMUL R21, R100, 1.4426950216293334961 ;  /* 0x3fb8aa3b64157820 */ /* 0x000fe40000400000 */
[----:B------:R-:W-:Y:S02]  /*5d90*/  FMUL R92, R92, 1.4426950216293334961 ;  /* 0x3fb8aa3b5c5c7820 */ /* 0x000fe40000400000 */
[C---:B0-----:R-:W-:Y:S02]  /*5da0*/  FFMA R13, R208.reuse, R13, R135 ;  /* 0x0000000dd00d7223 */ /* 0x041fe40000000087 */
[----:B--2---:R-:W-:Y:S01]  /*5db0*/  FMUL R133, R208, R93 ;  /* 0x0000005dd0857220 */ /* 0x004fe20000400000 */
[----:B------:R-:W0:Y:S01]  /*5dc0*/  MUFU.EX2 R21, R21 ;  /* 0x0000001500157308 */ /* 0x000e220000000800 */
[----:B---3--:R-:W-:-:S02]  /*5dd0*/  FMUL R134, R20, R94 ;  /* 0x0000005e14867220 */ /* 0x008fc40000400000 */
[----:B------:R-:W-:Y:S02]  /*5de0*/  FMUL R135, R20, R95 ;  /* 0x0000005f14877220 */ /* 0x000fe40000400000 */
[C---:B------:R-:W-:Y:S02]  /*5df0*/  FMUL R140, R208.reuse, R88 ;  /* 0x00000058d08c7220 */ /* 0x040fe40000400000 */
[----:B------:R-:W-:Y:S01]  /*5e00*/  FMUL R141, R208, R89 ;  /* 0x00000059d08d7220 */ /* 0x000fe20000400000 */
[----:B----4-:R1:W2:Y:S01]  /*5e10*/  MUFU.EX2 R144, R92 ;  /* 0x0000005c00907308 */ /* 0x0102a20000000800 */
[C---:B------:R-:W-:Y:S02]  /*5e20*/  FMUL R142, R20.reuse, R90 ;  /* 0x0000005a148e7220 */ /* 0x040fe40000400000 */
[----:B------:R-:W-:Y:S02]  /*5e30*/  FMUL R143, R20, R91 ;  /* 0x0000005b148f7220 */ /* 0x000fe40000400000 */
[----:B------:R-:W-:-:S02]  /*5e40*/  FMUL R136, R208, R84 ;  /* 0x00000054d0887220 */ /* 0x000fc40000400000 */
[----:B------:R-:W-:Y:S02]  /*5e50*/  FMUL R137, R208, R85 ;  /* 0x00000055d0897220 */ /* 0x000fe40000400000 */
[C---:B------:R-:W-:Y:S02]  /*5e60*/  FMUL R138, R20.reuse, R86 ;  /* 0x00000056148a7220 */ /* 0x040fe40000400000 */
[----:B------:R-:W-:Y:S02]  /*5e70*/  FMUL R139, R20, R87 ;  /* 0x00000057148b7220 */ /* 0x000fe40000400000 */
[C---:B------:R-:W-:Y:S02]  /*5e80*/  FMUL R80, R208.reuse, R80 ;  /* 0x00000050d0507220 */ /* 0x040fe40000400000 */
[----:B------:R-:W-:Y:S02]  /*5e90*/  FMUL R81, R208, R81 ;  /* 0x00000051d0517220 */ /* 0x000fe40000400000 */
[----:B------:R-:W-:-:S02]  /*5ea0*/  FMUL R82, R20, R82 ;  /* 0x0000005214527220 */ /* 0x000fc40000400000 */
[----:B------:R-:W-:Y:S01]  /*5eb0*/  FMUL R83, R20, R83 ;  /* 0x0000005314537220 */ /* 0x000fe20000400000 */
[----:B------:R-:W-:Y:S01]  /*5ec0*/  LOP3.LUT R129, R19, 0x20, RZ, 0x3c, !PT ;  /* 0x0000002013817812 */ /* 0x000fe200078e3cff */
[C---:B------:R-:W-:Y:S04]  /*5ed0*/  HMMA.16816.F32 R132, R96.reuse, R76, R132 ;  /* 0x0000004c6084723c */ /* 0x040fe80000001884 */
[----:B-1----:R-:W1:Y:S04]  /*5ee0*/  LDSM.16.M88.4 R92, [R129+0xc000] ;  /* 0x00c00000815c783b */ /* 0x002e680000000200 */
[C---:B------:R-:W-:Y:S08]  /*5ef0*/  HMMA.16816.F32 R140, R96.reuse, R72, R140 ;  /* 0x00000048608c723c */ /* 0x040ff0000000188c */
[C---:B------:R-:W-:Y:S08]  /*5f00*/  HMMA.16816.F32 R136, R96.reuse, R64, R136 ;  /* 0x000000406088723c */ /* 0x040ff00000001888 */
[----:B------:R-:W-:Y:S01]  /*5f10*/  HMMA.16816.F32 R80, R96, R68, R80 ;  /* 0x000000446050723c */ /* 0x000fe20000001850 */
[----:B------:R3:W4:Y:S01]  /*5f20*/  LDSM.16.M88.4 R96, [R129+0xc800] ;  /* 0x00c800008160783b */ /* 0x0007220000000200 */
[----:B0-----:R-:W-:-:S02]  /*5f30*/  FMUL R84, R21, R112 ;  /* 0x0000007015547220 */ /* 0x001fc40000400000 */
[C---:B------:R-:W-:Y:S02]  /*5f40*/  FMUL R85, R21.reuse, R113 ;  /* 0x0000007115557220 */ /* 0x040fe40000400000 */
[C---:B--2---:R-:W-:Y:S02]  /*5f50*/  FMUL R86, R144.reuse, R114 ;  /* 0x0000007290567220 */ /* 0x044fe40000400000 */
[C---:B------:R-:W-:Y:S02]  /*5f60*/  FMUL R87, R144.reuse, R115 ;  /* 0x0000007390577220 */ /* 0x040fe40000400000 */
[C---:B------:R-:W-:Y:S02]  /*5f70*/  FMUL R88, R21.reuse, R116 ;  /* 0x0000007415587220 */ /* 0x040fe40000400000 */
[----:B------:R-:W-:Y:S02]  /*5f80*/  FMUL R89, R21, R117 ;  /* 0x0000007515597220 */ /* 0x000fe40000400000 */
[----:B------:R-:W-:-:S02]  /*5f90*/  FMUL R90, R144, R118 ;  /* 0x00000076905a7220 */ /* 0x000fc40000400000 */
[C---:B------:R-:W-:Y:S02]  /*5fa0*/  FMUL R91, R144.reuse, R119 ;  /* 0x00000077905b7220 */ /* 0x040fe40000400000 */
[C---:B------:R-:W-:Y:S02]  /*5fb0*/  FMUL R100, R21.reuse, R120 ;  /* 0x0000007815647220 */ /* 0x040fe40000400000 */
[C---:B------:R-:W-:Y:S02]  /*5fc0*/  FMUL R101, R21.reuse, R121 ;  /* 0x0000007915657220 */ /* 0x040fe40000400000 */
[C---:B------:R-:W-:Y:S02]  /*5fd0*/  FMUL R102, R144.reuse, R122 ;  /* 0x0000007a90667220 */ /* 0x040fe40000400000 */
[----:B------:R-:W-:Y:S02]  /*5fe0*/  FMUL R103, R144, R123 ;  /* 0x0000007b90677220 */ /* 0x000fe40000400000 */
[----:B------:R-:W-:-:S02]  /*5ff0*/  FMUL R124, R21, R124 ;  /* 0x0000007c157c7220 */ /* 0x000fc40000400000 */
[----:B------:R-:W-:Y:S02]  /*6000*/  FMUL R125, R21, R125 ;  /* 0x0000007d157d7220 */ /* 0x000fe40000400000 */
[C---:B------:R-:W-:Y:S02]  /*6010*/  FMUL R126, R144.reuse, R126 ;  /* 0x0000007e907e7220 */ /* 0x040fe40000400000 */
[----:B------:R-:W-:Y:S01]  /*6020*/  FMUL R127, R144, R127 ;  /* 0x0000007f907f7220 */ /* 0x000fe20000400000 */
[----:B------:R-:W-:Y:S01]  /*6030*/  HMMA.16816.F32 R84, R104, R76, R84 ;  /* 0x0000004c6854723c */ /* 0x000fe20000001854 */
[----:B---3--:R-:W-:Y:S02]  /*6040*/  LOP3.LUT R129, R19, 0x40, RZ, 0x3c, !PT ;  /* 0x0000004013817812 */ /* 0x008fe400078e3cff */
[----:B------:R-:W-:-:S03]  /*6050*/  LOP3.LUT R131, R4, 0x40, RZ, 0x3c, !PT ;  /* 0x0000004004837812 */ /* 0x000fc600078e3cff */
[----:B------:R-:W-:Y:S02]  /*6060*/  LDSM.16.M88.4 R108, [R129+0xc000] ;  /* 0x00c00000816c783b */ /* 0x000fe40000000200 */
[C---:B------:R-:W-:Y:S02]  /*6070*/  HMMA.16816.F32 R88, R104.reuse, R72, R88 ;  /* 0x000000486858723c */ /* 0x040fe40000001858 */
[----:B------:R-:W0:Y:S04]  /*6080*/  LDSM.16.M88.4 R112, [R131] ;  /* 0x000000008370783b */ /* 0x000e280000000200 */
[----:B------:R-:W2:Y:S02]  /*6090*/  LDSM.16.M88.4 R116, [R131+0x2000] ;  /* 0x002000008374783b */ /* 0x000ea40000000200 */
[C---:B------:R-:W-:Y:S02]  /*60a0*/  HMMA.16816.F32 R100, R104.reuse, R64, R100 ;  /* 0x000000406864723c */ /* 0x040fe40000001864 */
[----:B------:R-:W3:Y:S06]  /*60b0*/  LDSM.16.M88.4 R120, [R131+0x4000] ;  /* 0x004000008378783b */ /* 0x000eec0000000200 */
[----:B------:R-:W-:Y:S01]  /*60c0*/  HMMA.16816.F32 R104, R104, R68, R124 ;  /* 0x000000446868723c */ /* 0x000fe2000000187c */
[----:B------:R-:W0:Y:S04]  /*60d0*/  LDSM.16.M88.4 R124, [R131+0x6000] ;  /* 0x00600000837c783b */ /* 0x000e280000000200 */
[----:B------:R-:W0:Y:S03]  /*60e0*/  LDSM.16.M88.4 R128, [R129+0xc800] ;  /* 0x00c800008180783b */ /* 0x000e260000000200 */
[----:B-1----:R-:W-:Y:S01]  /*60f0*/  HMMA.16816.F32 R132, R92, R78, R132 ;  /* 0x0000004e5c84723c */ /* 0x002fe20000001884 */
[----:B------:R-:W-:-:S07]  /*6100*/  LOP3.LUT R198, R19, 0x60, RZ, 0x3c, !PT ;  /* 0x0000006013c67812 */ /* 0x000fce00078e3cff */
[C---:B------:R-:W-:Y:S08]  /*6110*/  HMMA.16816.F32 R140, R92.reuse, R74, R140 ;  /* 0x0000004a5c8c723c */ /* 0x040ff0000000188c */
[C---:B------:R-:W-:Y:S08]  /*6120*/  HMMA.16816.F32 R136, R92.reuse, R66, R136 ;  /* 0x000000425c88723c */ /* 0x040ff00000001888 */
[----:B------:R-:W-:Y:S08]  /*6130*/  HMMA.16816.F32 R80, R92, R70, R80 ;  /* 0x000000465c50723c */ /* 0x000ff00000001850 */
[C---:B----4-:R-:W-:Y:S08]  /*6140*/  HMMA.16816.F32 R84, R96.reuse, R78, R84 ;  /* 0x0000004e6054723c */ /* 0x050ff00000001854 */
[C---:B------:R-:W-:Y:S08]  /*6150*/  HMMA.16816.F32 R88, R96.reuse, R74, R88 ;  /* 0x0000004a6058723c */ /* 0x040ff00000001858 */
[C---:B------:R-:W-:Y:S01]  /*6160*/  HMMA.16816.F32 R100, R96.reuse, R66, R100 ;  /* 0x000000426064723c */ /* 0x040fe20000001864 */
[----:B------:R-:W-:Y:S07]  /*6170*/  LDSM.16.M88.4 R64, [R198+0xc800] ;  /* 0x00c80000c640783b */ /* 0x000fee0000000200 */
[----:B------:R-:W-:Y:S01]  /*6180*/  HMMA.16816.F32 R104, R96, R70, R104 ;  /* 0x000000466068723c */ /* 0x000fe20000001868 */
[----:B------:R-:W1:Y:S07]  /*6190*/  LDSM.16.M88.4 R68, [R198+0xc000] ;  /* 0x00c00000c644783b */ /* 0x000e6e0000000200 */
[C---:B0-----:R-:W-:Y:S08]  /*61a0*/  HMMA.16816.F32 R132, R108.reuse, R112, R132 ;  /* 0x000000706c84723c */ /* 0x041ff00000001884 */
[C---:B--2---:R-:W-:Y:S08]  /*61b0*/  HMMA.16816.F32 R140, R108.reuse, R116, R140 ;  /* 0x000000746c8c723c */ /* 0x044ff0000000188c */
[C---:B---3--:R-:W-:Y:S08]  /*61c0*/  HMMA.16816.F32 R136, R108.reuse, R120, R136 ;  /* 0x000000786c88723c */ /* 0x048ff00000001888 */
[----:B------:R-:W-:Y:S08]  /*61d0*/  HMMA.16816.F32 R80, R108, R124, R80 ;  /* 0x0000007c6c50723c */ /* 0x000ff00000001850 */
[C---:B------:R-:W-:Y:S08]  /*61e0*/  HMMA.16816.F32 R72, R128.reuse, R112, R84 ;  /* 0x000000708048723c */ /* 0x040ff00000001854 */
[C---:B------:R-:W-:Y:S08]  /*61f0*/  HMMA.16816.F32 R76, R128.reuse, R116, R88 ;  /* 0x00000074804c723c */ /* 0x040ff00000001858 */
[C---:B------:R-:W-:Y:S08]  /*6200*/  HMMA.16816.F32 R100, R128.reuse, R120, R100 ;  /* 0x000000788064723c */ /* 0x040ff00000001864 */
[----:B------:R-:W-:Y:S01]  /*6210*/  HMMA.16816.F32 R104, R128, R124, R104 ;  /* 0x0000007c8068723c */ /* 0x000fe20000001868 */
[----:B------:R-:W-:-:S04]  /*6220*/  IADD3 R18, R18, 0x40, RZ ;  /* 0x0000004012127810 */ /* 0x000fc80007ffe0ff */
[----:B------:R-:W-:-:S03]  /*6230*/  ISETP.GE.AND P2, PT, R18, c[0x0][0x1d0], PT ;  /* 0x0000740012007a0c */ /* 0x000fc60003f46270 */
[----:B-1----:R-:W-:Y:S01]  /*6240*/  HMMA.16816.F32 R92, R68, R114, R132 ;  /* 0x00000072445c723c */ /* 0x002fe20000001884 */
[----:B------:R-:W-:-:S07]  /*6250*/  FFMA R8, R20, R8, R159 ;  /* 0x0000000814087223 */ /* 0x000fce000000009f */
[----:B------:R-:W-:Y:S01]  /*6260*/  HMMA.16816.F32 R88, R68, R118, R140 ;  /* 0x000000764458723c */ /* 0x000fe2000000188c */
[----:B------:R-:W-:-:S07]  /*6270*/  FFMA R7, R21, R7, R158 ;  /* 0x0000000715077223 */ /* 0x000fce000000009e */
[----:B------:R-:W-:Y:S01]  /*6280*/  HMMA.16816.F32 R84, R68, R122, R136 ;  /* 0x0000007a4454723c */ /* 0x000fe20000001888 */
[----:B------:R-:W-:-:S07]  /*6290*/  FFMA R6, R144, R6, R145 ;  /* 0x0000000690067223 */ /* 0x000fce0000000091 */
[----:B------:R-:W-:Y:S01]  /*62a0*/  HMMA.16816.F32 R80, R68, R126, R80 ;  /* 0x0000007e4450723c */ /* 0x000fe20000001850 */
[----:B------:R-:W-:Y:S01]  /*62b0*/  IMAD.MOV.U32 R20, RZ, RZ, R11 ;  /* 0x000000ffff147224 */ /* 0x000fe200078e000b */
[----:B------:R-:W-:-:S06]  /*62c0*/  MOV R21, R9 ;  /* 0x0000000900157202 */ /* 0x000fcc0000000f00 */
[C---:B------:R-:W-:Y:S08]  /*62d0*/  HMMA.16816.F32 R112, R64.reuse, R114, R72 ;  /* 0x000000724070723c */ /* 0x040ff00000001848 */
[C---:B------:R-:W-:Y:S08]  /*62e0*/  HMMA.16816.F32 R116, R64.reuse, R118, R76 ;  /* 0x000000764074723c */ /* 0x040ff0000000184c */
[C---:B------:R-:W-:Y:S08]  /*62f0*/  HMMA.16816.F32 R120, R64.reuse, R122, R100 ;  /* 0x0000007a4078723c */ /* 0x040ff00000001864 */
[----:B------:R-:W-:Y:S01]  /*6300*/  HMMA.16816.F32 R124, R64, R126, R104 ;  /* 0x0000007e407c723c */ /* 0x000fe20000001868 */
[----:B------:R-:W-:-:S06]  /*6310*/  IMAD.MOV.U32 R100, RZ, RZ, R10 ;  /* 0x000000ffff647224 */ /* 0x000fcc00078e000a */
[----:B------:R-:W-:-:S04]  /*6320*/  IMAD.MOV.U32 R64, RZ, RZ, 0x40 ;  /* 0x00000040ff407424 */ /* 0x000fc800078e00ff */
[C---:B------:R-:W-:Y:S02]  /*6330*/  IMAD R17, R64.reuse, c[0x0][0x1b4], R17 ;  /* 0x00006d0040117a24 */ /* 0x040fe400078e0211 */
[----:B------:R-:W-:Y:S01]  /*6340*/  IMAD R16, R64, c[0x0][0x1a4], R16 ;  /* 0x0000690040107a24 */ /* 0x000fe200078e0210 */
[----:B------:R-:W-:Y:S01]  /*6350*/  MOV R64, R12 ;  /* 0x0000000c00407202 */ /* 0x000fe20000000f00 */
[----:B------:R-:W-:Y:S01]  /*6360*/  @P2 CALL.REL.NOINC `(.L_x_0) ;  /* 0x0000001000002944 */ /* 0x000fe20003c00000 */
[----:B------:R-:W-:Y:S05]  /*6370*/  BRA `(.L_x_1) ;  /* 0xffffcf0000007947 */ /* 0x000fea000383ffff */
.L_x_0:
[----:B0-----:R-:W0:Y:S01]  /*6380*/  S2R R67, SR_TID.X ;  /* 0x0000000000437919 */ /* 0x001e220000002100 */
[----:B------:R-:W-:Y:S01]  /*6390*/  IMAD.MOV.U32 R78, RZ, RZ, c[0x0][0x1c8] ;  /* 0x00007200ff4e7624 */ /* 0x000fe200078e00ff */
[----:B------:R-:W-:Y:S01]  /*63a0*/  MOV R101, R8 ;  /* 0x0000000800657202 */ /* 0x000fe20000000f00 */
[----:B------:R-:W-:Y:S01]  /*63b0*/  IMAD.MOV.U32 R104, RZ, RZ, R13 ;  /* 0x000000ffff687224 */ /* 0x000fe200078e000d */
[----:B------:R-:W1:Y:S01]  /*63c0*/  S2R R66, SR_TID.X ;  /* 0x0000000000427919 */ /* 0x000e620000002100 */
[----:B------:R-:W-:Y:S01]  /*63d0*/  MOV R135, R91 ;  /* 0x0000005b00877202 */ /* 0x000fe20000000f00 */
[----:B------:R-:W-:Y:S01]  /*63e0*/  IMAD.MOV.U32 R141, RZ, RZ, R88 ;  /* 0x000000ffff8d7224 */ /* 0x000fe200078e0058 */
[----:B------:R-:W-:Y:S01]  /*63f0*/  MOV R91, R7 ;  /* 0x00000007005b7202 */ /* 0x000fe20000000f00 */
[----:B------:R-:W2:Y:S01]  /*6400*/  S2R R134, SR_TID.X ;  /* 0x0000000000867919 */ /* 0x000ea20000002100 */
[----:B------:R-:W-:Y:S01]  /*6410*/  FMUL R13, R104, 8388608 ;  /* 0x4b000000680d7820 */ /* 0x000fe20000400000 */
[----:B------:R-:W-:Y:S01]  /*6420*/  MOV R88, R6 ;  /* 0x0000000600587202 */ /* 0x000fe20000000f00 */
[----:B------:R-:W-:Y:S01]  /*6430*/  IMAD.MOV.U32 R105, RZ, RZ, R82 ;  /* 0x000000ffff697224 */ /* 0x000fe200078e0052 */
[----:B------:R-:W3:Y:S01]  /*6440*/  S2R R128, SR_CTAID.X ;  /* 0x0000000000807919 */ /* 0x000ee20000002500 */
[----:B------:R-:W-:Y:S01]  /*6450*/  IMAD.MOV.U32 R103, RZ, RZ, R83 ;  /* 0x000000ffff677224 */ /* 0x000fe200078e0053 */
[----:B------:R-:W-:Y:S01]  /*6460*/  FSETP.GEU.AND P5, PT, R88, 1.175494350822287508e-38, PT ;  /* 0x008000005800780b */ /* 0x000fe20003fae000 */
[----:B------:R-:W-:Y:S01]  /*6470*/  IMAD.MOV.U32 R131, RZ, RZ, R85 ;  /* 0x000000ffff837224 */ /* 0x000fe200078e0055 */
[----:B------:R-:W4:Y:S01]  /*6480*/  S2R R132, SR_CTAID.Y ;  /* 0x0000000000847919 */ /* 0x000f220000002600 */
[----:B------:R-:W-:Y:S01]  /*6490*/  MOV R129, R86 ;  /* 0x0000005600817202 */ /* 0x000fe20000000f00 */
[----:B------:R-:W-:Y:S01]  /*64a0*/  IMAD.MOV.U32 R111, RZ, RZ, R80 ;  /* 0x000000ffff6f7224 */ /* 0x000fe200078e0050 */
[----:B------:R-:W-:Y:S01]  /*64b0*/  MOV R107, R81 ;  /* 0x00000051006b7202 */ /* 0x000fe20000000f00 */
[----:B------:R-:W-:Y:S01]  /*64c0*/  IMAD.MOV.U32 R109, RZ, RZ, R87 ;  /* 0x000000ffff6d7224 */ /* 0x000fe200078e0057 */
[----:B------:R-:W-:Y:S01]  /*64d0*/  MOV R133, R84 ;  /* 0x0000005400857202 */ /* 0x000fe20000000f00 */
[----:B------:R-:W-:Y:S01]  /*64e0*/  IMAD.MOV.U32 R145, RZ, RZ, R94 ;  /* 0x000000ffff917224 */ /* 0x000fe200078e005e */
[----:B------:R-:W-:Y:S01]  /*64f0*/  FSEL R84, RZ, -23, P5 ;  /* 0xc1b80000ff547808 */ /* 0x000fe20002800000 */
[----:B------:R-:W-:Y:S01]  /*6500*/  IMAD.MOV.U32 R137, RZ, RZ, R90 ;  /* 0x000000ffff897224 */ /* 0x000fe200078e005a */
[----:B0-----:R-:W-:Y:S01]  /*6510*/  LOP3.LUT R67, R67, 0xff, RZ, 0xc0, !PT ;  /* 0x000000ff43437812 */ /* 0x001fe200078ec0ff */
[----:B------:R-:W-:Y:S01]  /*6520*/  IMAD.MOV.U32 R149, RZ, RZ, R92 ;  /* 0x000000ffff957224 */ /* 0x000fe200078e005c */
[----:B------:R-:W-:Y:S01]  /*6530*/  MOV R147, R93 ;  /* 0x0000005d00937202 */ /* 0x000fe20000000f00 */
[----:B------:R-:W-:Y:S01]  /*6540*/  BAR.SYNC.DEFER_BLOCKING 0x0 ;  /* 0x0000000000007b1d */ /* 0x000fe20000010000 */
[----:B-1----:R-:W-:-:S02]  /*6550*/  SHF.R.U32.HI R65, RZ, 0x5, R66 ;  /* 0x00000005ff417819 */ /* 0x002fc40000011642 */
[----:B------:R-:W-:Y:S01]  /*6560*/  ISETP.GE.U32.AND P0, PT, R67, 0x20, PT ;  /* 0x000000204300780c */ /* 0x000fe20003f06070 */
[C---:B--2---:R-:W-:Y:S01]  /*6570*/  IMAD.SHL.U32 R0, R134.reuse, 0x20, RZ ;  /* 0x0000002086007824 */ /* 0x044fe200078e00ff */
[----:B------:R-:W-:Y:S01]  /*6580*/  SGXT.U32 R65, R65, 0x3 ;  /* 0x000000034141781a */ /* 0x000fe20000000000 */
[----:B------:R-:W0:Y:S01]  /*6590*/  S2R R67, SR_TID.X ;  /* 0x0000000000437919 */ /* 0x000e220000002100 */
[----:B------:R-:W-:Y:S01]  /*65a0*/  IMAD.SHL.U32 R2, R134, 0x10, RZ ;  /* 0x0000001086027824 */ /* 0x000fe200078e00ff */
[--C-:B------:R-:W-:Y:S02]  /*65b0*/  SHF.R.U32.HI R4, RZ, 0x1, R134.reuse ;  /* 0x00000001ff047819 */ /* 0x100fe40000011686 */
[----:B------:R-:W-:Y:S01]  /*65c0*/  IMAD R65, R65, c[0x0][0x1c8], RZ ;  /* 0x0000720041417a24 */ /* 0x000fe200078e02ff */
[----:B------:R-:W-:Y:S02]  /*65d0*/  LOP3.LUT R0, R0, 0x60, RZ, 0xc0, !PT ;  /* 0x0000006000007812 */ /* 0x000fe400078ec0ff */
[----:B------:R-:W-:Y:S01]  /*65e0*/  SHF.R.S32.HI R5, RZ, 0x4, R134 ;  /* 0x00000004ff057819 */ /* 0x000fe20000011486 */
[----:B------:R-:W-:Y:S01]  /*65f0*/  IMAD R16, R78, 0x8, R65 ;  /* 0x000000084e107824 */ /* 0x000fe200078e0241 */
[----:B------:R-:W-:-:S02]  /*6600*/  LOP3.LUT R3, R2, 0x70, RZ, 0xc0, !PT ;  /* 0x0000007002037812 */ /* 0x000fc400078ec0ff */
[----:B------:R-:W-:Y:S02]  /*6610*/  LOP3.LUT R4, R4, 0xc, RZ, 0xc0, !PT ;  /* 0x0000000c04047812 */ /* 0x000fe400078ec0ff */
[----:B------:R-:W-:Y:S02]  /*6620*/  LEA R17, R78, R16, 0x3 ;  /* 0x000000104e117211 */ /* 0x000fe400078e18ff */
[----:B------:R-:W-:Y:S02]  /*6630*/  SGXT R2, R5, 0x1 ;  /* 0x000000010502781a */ /* 0x000fe40000000200 */
[----:B------:R-:W-:Y:S01]  /*6640*/  LOP3.LUT R130, R134, 0x1f, RZ, 0xc0, !PT ;  /* 0x0000001f86827812 */ /* 0x000fe200078ec0ff */
[----:B------:R-:W-:Y:S01]  /*6650*/  IMAD R18, R78, 0x8, R17 ;  /* 0x000000084e127824 */ /* 0x000fe200078e0211 */
[----:B------:R-:W-:Y:S02]  /*6660*/  LOP3.LUT R14, R66, 0xc0, RZ, 0xc0, !PT ;  /* 0x000000c0420e7812 */ /* 0x000fe400078ec0ff */
[----:B------:R-:W-:Y:S01]  /*6670*/  MOV R139, R89 ;  /* 0x00000059008b7202 */ /* 0x000fe20000000f00 */
[----:B---3--:R-:W-:Y:S01]  /*6680*/  IMAD R128, R128, 0x20, R130 ;  /* 0x0000002080807824 */ /* 0x008fe200078e0282 */
[----:B------:R-:W-:-:S02]  /*6690*/  LEA R19, R78, R18, 0x3 ;  /* 0x000000124e137211 */ /* 0x000fc400078e18ff */
[----:B0-----:R-:W-:Y:S02]  /*66a0*/  LOP3.LUT R67, R67, 0xe0, RZ, 0xc0, !PT ;  /* 0x000000e043437812 */ /* 0x001fe400078ec0ff */
[----:B------:R-:W-:Y:S01]  /*66b0*/  SHF.R.U32.HI R74, RZ, 0x1, R14 ;  /* 0x00000001ff4a7819 */ /* 0x000fe2000001160e */
[C---:B------:R-:W-:Y:S01]  /*66c0*/  IMAD R20, R78.reuse, 0x8, R19 ;  /* 0x000000084e147824 */ /* 0x040fe200078e0213 */
[----:B------:R-:W-:Y:S01]  /*66d0*/  MOV R143, R95 ;  /* 0x0000005f008f7202 */ /* 0x000fe20000000f00 */
[----:B------:R-:W-:Y:S02]  /*66e0*/  IMAD R75, R67, 0x10, R0 ;  /* 0x00000010434b7824 */ /* 0x000fe400078e0200 */
[----:B------:R-:W0:Y:S01]  /*66f0*/  S2R R67, SR_TID.X ;  /* 0x0000000000437919 */ /* 0x000e220000002100 */
[----:B------:R-:W-:Y:S01]  /*6700*/  LEA R21, R78, R20, 0x3 ;  /* 0x000000144e157211 */ /* 0x000fe200078e18ff */
[----:B------:R-:W-:Y:S01]  /*6710*/  IMAD.IADD R0, R3, 0x1, R4 ;  /* 0x0000000103007824 */ /* 0x000fe200078e0204 */
[----:B------:R-:W-:-:S02]  /*6720*/  LOP3.LUT R3, R134, 0xc, RZ, 0xc0, !PT ;  /* 0x0000000c86037812 */ /* 0x000fc400078ec0ff */
[----:B------:R-:W-:Y:S02]  /*6730*/  LEA R22, R78, R21, 0x3 ;  /* 0x000000154e167211 */ /* 0x000fe400078e18ff */
[----:B------:R-:W-:Y:S01]  /*6740*/  LOP3.LUT R4, R2, 0x1020, RZ, 0xc0, !PT ;  /* 0x0000102002047812 */ /* 0x000fe200078ec0ff */
[----:B----4-:R-:W-:Y:S02]  /*6750*/  IMAD R2, R132, c[0x0][0x1c0], RZ ;  /* 0x0000700084027a24 */ /* 0x010fe400078e02ff */
[C---:B------:R-:W-:Y:S02]  /*6760*/  IMAD R23, R78.reuse, 0x8, R22 ;  /* 0x000000084e177824 */ /* 0x040fe400078e0216 */
[----:B------:R-:W-:Y:S02]  /*6770*/  IMAD R28, R3, 0x2, R4 ;  /* 0x00000002031c7824 */ /* 0x000fe400078e0204 */
[----:B------:R-:W-:Y:S02]  /*6780*/  IMAD R24, R78, 0x8, R23 ;  /* 0x000000084e187824 */ /* 0x000fe400078e0217 */
[----:B------:R-:W-:Y:S01]  /*6790*/  IMAD R4, R128, c[0x0][0x1c4], RZ ;  /* 0x0000710080047a24 */ /* 0x000fe200078e02ff */
[----:B------:R-:W-:Y:S01]  /*67a0*/  LOP3.LUT R75, R28, R75, RZ, 0x3c, !PT ;  /* 0x0000004b1c4b7212 */ /* 0x000fe200078e3cff */
[----:B------:R-:W-:-:S02]  /*67b0*/  IMAD R25, R78, 0x8, R24 ;  /* 0x000000084e197824 */ /* 0x000fc400078e0218 */
[----:B------:R-:W-:Y:S02]  /*67c0*/  IMAD.SHL.U32 R14, R4, 0x2, RZ ;  /* 0x00000002040e7824 */ /* 0x000fe400078e00ff */
[----:B------:R-:W-:Y:S01]  /*67d0*/  IMAD R26, R78, 0x8, R25 ;  /* 0x000000084e1a7824 */ /* 0x000fe200078e0219 */
[----:B0-----:R-:W-:Y:S01]  /*67e0*/  LOP3.LUT R67, R67, 0x3f, RZ, 0xc0, !PT ;  /* 0x0000003f43437812 */ /* 0x001fe200078ec0ff */
[----:B------:R-:W-:-:S03]  /*67f0*/  IMAD.HI R5, R4, 0x2, RZ ;  /* 0x0000000204057827 */ /* 0x000fc600078e02ff */
[----:B------:R-:W-:Y:S01]  /*6800*/  LEA R15, R3, R67, 0x7 ;  /* 0x00000043030f7211 */ /* 0x000fe200078e38ff */
[----:B------:R-:W-:Y:S01]  /*6810*/  IMAD R27, R78, 0x8, R26 ;  /* 0x000000084e1b7824 */ /* 0x000fe200078e021a */
[C---:B------:R-:W-:Y:S01]  /*6820*/  SHF.L.U32 R3, R2.reuse, 0x1, RZ ;  /* 0x0000000102037819 */ /* 0x040fe200000006ff */
[----:B------:R-:W-:Y:S01]  /*6830*/  IMAD.HI R2, R2, 0x2, RZ ;  /* 0x0000000202027827 */ /* 0x000fe200078e02ff */
[----:B------:R-:W-:Y:S02]  /*6840*/  SHF.L.U32 R15, R15, 0x3, RZ ;  /* 0x000000030f0f7819 */ /* 0x000fe400000006ff */
[----:B------:R-:W-:Y:S02]  /*6850*/  IADD3 R31, P1, P2, R14, c[0x0][0x178], R3 ;  /* 0x00005e000e1f7a10 */ /* 0x000fe40007a3e003 */
[----:B------:R-:W-:Y:S02]  /*6860*/  LEA R28, R78, R27, 0x3 ;  /* 0x0000001b4e1c7211 */ /* 0x000fe400078e18ff */
[----:B------:R-:W-:-:S02]  /*6870*/  IADD3.X R79, R5, c[0x0][0x17c], R2, P1, P2 ;  /* 0x00005f00054f7a10 */ /* 0x000fc40000fe4402 */
[-C--:B------:R-:W-:Y:S01]  /*6880*/  LEA R4, P2, R16, R31.reuse, 0x1 ;  /* 0x0000001f10047211 */ /* 0x080fe200078408ff */
[----:B------:R-:W-:Y:S01]  /*6890*/  IMAD R29, R78, 0x8, R28 ;  /* 0x000000084e1d7824 */ /* 0x000fe200078e021c */
[----:B------:R-:W-:Y:S02]  /*68a0*/  LEA R14, P1, R65, R31, 0x1 ;  /* 0x0000001f410e7211 */ /* 0x000fe400078208ff */
[----:B------:R-:W-:Y:S01]  /*68b0*/  LEA.HI.X.SX32 R5, R16, R79, 0x1, P2 ;  /* 0x0000004f10057211 */ /* 0x000fe200010f0eff */
[----:B------:R-:W-:Y:S01]  /*68c0*/  IMAD R16, R78, 0x8, R29 ;  /* 0x000000084e107824 */ /* 0x000fe200078e021d */
[----:B------:R-:W-:Y:S02]  /*68d0*/  LEA R2, P3, R17, R31, 0x1 ;  /* 0x0000001f11027211 */ /* 0x000fe400078608ff */
[----:B------:R-:W-:Y:S02]  /*68e0*/  LOP3.LUT R74, R15, R74, RZ, 0x3c, !PT ;  /* 0x0000004a0f4a7212 */ /* 0x000fe400078e3cff */
[----:B------:R-:W-:-:S02]  /*68f0*/  LEA.HI.X.SX32 R15, R65, R79, 0x1, P1 ;  /* 0x0000004f410f7211 */ /* 0x000fc400008f0eff */
[----:B------:R-:W-:Y:S02]  /*6900*/  LEA R72, P1, R18, R31, 0x1 ;  /* 0x0000001f12487211 */ /* 0x000fe400078208ff */
[-C--:B------:R-:W-:Y:S02]  /*6910*/  LEA.HI.X.SX32 R3, R17, R79.reuse, 0x1, P3 ;  /* 0x0000004f11037211 */ /* 0x080fe400018f0eff */
[----:B------:R-:W-:Y:S02]  /*6920*/  LEA R17, R78, R16, 0x3 ;  /* 0x000000104e117211 */ /* 0x000fe400078e18ff */
[----:B------:R-:W-:Y:S02]  /*6930*/  LEA.HI.X.SX32 R73, R18, R79, 0x1, P1 ;  /* 0x0000004f12497211 */ /* 0x000fe400008f0eff */
[-C--:B------:R-:W-:Y:S01]  /*6940*/  LEA R70, P1, R19, R31.reuse, 0x1 ;  /* 0x0000001f13467211 */ /* 0x080fe200078208ff */
[----:B------:R-:W-:Y:S01]  /*6950*/  IMAD R18, R78, 0x8, R17 ;  /* 0x000000084e127824 */ /* 0x000fe200078e0211 */
[----:B------:R-:W-:-:S02]  /*6960*/  LEA R68, P2, R20, R31, 0x1 ;  /* 0x0000001f14447211 */ /* 0x000fc400078408ff */
[----:B------:R-:W-:Y:S01]  /*6970*/  LEA.HI.X.SX32 R71, R19, R79, 0x1, P1 ;  /* 0x0000004f13477211 */ /* 0x000fe200008f0eff */
[----:B------:R-:W-:Y:S01]  /*6980*/  IMAD R19, R78, 0x8, R18 ;  /* 0x000000084e137824 */ /* 0x000fe200078e0212 */
[C---:B------:R-:W-:Y:S02]  /*6990*/  LEA R66, P3, R21.reuse, R31, 0x1 ;  /* 0x0000001f15427211 */ /* 0x040fe400078608ff */
[----:B------:R-:W-:Y:S02]  /*69a0*/  LEA.HI.X.SX32 R69, R20, R79, 0x1, P2 ;  /* 0x0000004f14457211 */ /* 0x000fe400010f0eff */
[----:B------:R-:W-:Y:S02]  /*69b0*/  LEA R20, R78, R19, 0x3 ;  /* 0x000000134e147211 */ /* 0x000fe400078e18ff */
[----:B------:R-:W-:Y:S02]  /*69c0*/  LEA.HI.X.SX32 R67, R21, R79, 0x1, P3 ;  /* 0x0000004f15437211 */ /* 0x000fe400018f0eff */
[-C--:B------:R-:W-:Y:S01]  /*69d0*/  LEA R64, P1, R22, R31.reuse, 0x1 ;  /* 0x0000001f16407211 */ /* 0x080fe200078208ff */
[----:B------:R-:W-:Y:S01]  /*69e0*/  IMAD R21, R78, 0x8, R20 ;  /* 0x000000084e157824 */ /* 0x000fe200078e0214 */
[----:B------:R-:W-:-:S02]  /*69f0*/  LEA R60, P3, R24, R31, 0x1 ;  /* 0x0000001f183c7211 */ /* 0x000fc400078608ff */
[-C--:B------:R-:W-:Y:S01]  /*6a00*/  LEA.HI.X.SX32 R65, R22, R79.reuse, 0x1, P1 ;  /* 0x0000004f16417211 */ /* 0x080fe200008f0eff */
[----:B------:R-:W-:Y:S01]  /*6a10*/  IMAD R22, R78, 0x8, R21 ;  /* 0x000000084e167824 */ /* 0x000fe200078e0215 */
[----:B------:R-:W-:Y:S02]  /*6a20*/  LEA.HI.X.SX32 R61, R24, R79, 0x1, P3 ;  /* 0x0000004f183d7211 */ /* 0x000fe400018f0eff */
[-C--:B------:R-:W-:Y:S02]  /*6a30*/  LEA R62, P2, R23, R31.reuse, 0x1 ;  /* 0x0000001f173e7211 */ /* 0x080fe400078408ff */
[----:B------:R-:W-:Y:S02]  /*6a40*/  LEA R54, P3, R27, R31, 0x1 ;  /* 0x0000001f1b367211 */ /* 0x000fe400078608ff */
[----:B------:R-:W-:Y:S02]  /*6a50*/  LEA.HI.X.SX32 R63, R23, R79, 0x1, P2 ;  /* 0x0000004f173f7211 */ /* 0x000fe400010f0eff */
[----:B------:R-:W-:-:S02]  /*6a60*/  LEA R58, P1, R25, R31, 0x1 ;  /* 0x0000001f193a7211 */ /* 0x000fc400078208ff */
[----:B------:R-:W-:Y:S02]  /*6a70*/  LEA.HI.X.SX32 R55, R27, R79, 0x1, P3 ;  /* 0x0000004f1b377211 */ /* 0x000fe400018f0eff */
[----:B------:R-:W-:Y:S02]  /*6a80*/  LEA R50, P3, R16, R31, 0x1 ;  /* 0x0000001f10327211 */ /* 0x000fe400078608ff */
[----:B------:R-:W-:Y:S02]  /*6a90*/  LEA R23, R78, R22, 0x3 ;  /* 0x000000164e177211 */ /* 0x000fe400078e18ff */
[----:B------:R-:W-:Y:S02]  /*6aa0*/  LEA.HI.X.SX32 R59, R25, R79, 0x1, P1 ;  /* 0x0000004f193b7211 */ /* 0x000fe400008f0eff */
[----:B------:R-:W-:Y:S02]  /*6ab0*/  LEA R48, P1, R28, R31, 0x1 ;  /* 0x0000001f1c307211 */ /* 0x000fe400078208ff */
[----:B------:R-:W-:Y:S01]  /*6ac0*/  LEA.HI.X.SX32 R51, R16, R79, 0x1, P3 ;  /* 0x0000004f10337211 */ /* 0x000fe200018f0eff */
[----:B------:R-:W-:Y:S01]  /*6ad0*/  IMAD R16, R78, 0x8, R23 ;  /* 0x000000084e107824 */ /* 0x000fe200078e0217 */
[----:B------:R-:W-:-:S02]  /*6ae0*/  LEA R56, P2, R26, R31, 0x1 ;  /* 0x0000001f1a387211 */ /* 0x000fc400078408ff */
[----:B------:R-:W-:Y:S01]  /*6af0*/  LEA.HI.X.SX32 R49, R28, R79, 0x1, P1 ;  /* 0x0000004f1c317211 */ /* 0x000fe200008f0eff */
[----:B------:R-:W-:Y:S01]  /*6b00*/  IMAD R24, R78, 0x8, R16 ;  /* 0x000000084e187824 */ /* 0x000fe200078e0210 */
[----:B------:R-:W-:Y:S02]  /*6b10*/  LEA R44, P1, R17, R31, 0x1 ;  /* 0x0000001f112c7211 */ /* 0x000fe400078208ff */
[----:B------:R-:W-:Y:S02]  /*6b20*/  LEA.HI.X.SX32 R57, R26, R79, 0x1, P2 ;  /* 0x0000004f1a397211 */ /* 0x000fe400010f0eff */
[----:B------:R-:W-:Y:S02]  /*6b30*/  LEA R52, P2, R29, R31, 0x1 ;  /* 0x0000001f1d347211 */ /* 0x000fe400078408ff */
[----:B------:R-:W-:Y:S02]  /*6b40*/  LEA.HI.X.SX32 R45, R17, R79, 0x1, P1 ;  /* 0x0000004f112d7211 */ /* 0x000fe400008f0eff */
[----:B------:R-:W-:-:S02]  /*6b50*/  LEA R17, R78, R24, 0x3 ;  /* 0x000000184e117211 */ /* 0x000fc400078e18ff */
[----:B------:R-:W-:Y:S02]  /*6b60*/  LEA.HI.X.SX32 R53, R29, R79, 0x1, P2 ;  /* 0x0000004f1d357211 */ /* 0x000fe400010f0eff */
[-C--:B------:R-:W-:Y:S01]  /*6b70*/  LEA R40, P2, R18, R31.reuse, 0x1 ;  /* 0x0000001f12287211 */ /* 0x080fe200078408ff */
[----:B------:R-:W-:Y:S01]  /*6b80*/  IMAD R25, R78, 0x8, R17 ;  /* 0x000000084e197824 */ /* 0x000fe200078e0211 */
[----:B------:R-:W-:Y:S02]  /*6b90*/  LEA R32, P1, R20, R31, 0x1 ;  /* 0x0000001f14207211 */ /* 0x000fe400078208ff */
[-C--:B------:R-:W-:Y:S02]  /*6ba0*/  LEA.HI.X.SX32 R41, R18, R79.reuse, 0x1, P2 ;  /* 0x0000004f12297211 */ /* 0x080fe400010f0eff */
[----:B------:R-:W-:Y:S01]  /*6bb0*/  LEA.HI.X.SX32 R33, R20, R79, 0x1, P1 ;  /* 0x0000004f14217211 */ /* 0x000fe200008f0eff */
[----:B------:R-:W-:Y:S01]  /*6bc0*/  IMAD R20, R78, 0x8, R25 ;  /* 0x000000084e147824 */ /* 0x000fe200078e0219 */
[----:B------:R-:W-:-:S02]  /*6bd0*/  LEA R36, P3, R19, R31, 0x1 ;  /* 0x0000001f13247211 */ /* 0x000fc400078608ff */
[----:B------:R-:W-:Y:S02]  /*6be0*/  LEA R28, P2, R21, R31, 0x1 ;  /* 0x0000001f151c7211 */ /* 0x000fe400078408ff */
[-C--:B------:R-:W-:Y:S02]  /*6bf0*/  LEA.HI.X.SX32 R37, R19, R79.reuse, 0x1, P3 ;  /* 0x0000004f13257211 */ /* 0x080fe400018f0eff */
[----:B------:R-:W-:Y:S02]  /*6c00*/  LEA.HI.X.SX32 R29, R21, R79, 0x1, P2 ;  /* 0x0000004f151d7211 */ /* 0x000fe400010f0eff */
[-C--:B------:R-:W-:Y:S02]  /*6c10*/  LEA R26, P3, R22, R31.reuse, 0x1 ;  /* 0x0000001f161a7211 */ /* 0x080fe400078608ff */
[----:B------:R-:W-:Y:S02]  /*6c20*/  LEA R18, P2, R16, R31, 0x1 ;  /* 0x0000001f10127211 */ /* 0x000fe400078408ff */
[----:B------:R-:W-:-:S02]  /*6c30*/  LEA R21, R78, R20, 0x3 ;  /* 0x000000144e157211 */ /* 0x000fc400078e18ff */
[-C--:B------:R-:W-:Y:S02]  /*6c40*/  LEA.HI.X.SX32 R27, R22, R79.reuse, 0x1, P3 ;  /* 0x0000004f161b7211 */ /* 0x080fe400018f0eff */
[----:B------:R-:W-:Y:S01]  /*6c50*/  LEA.HI.X.SX32 R19, R16, R79, 0x1, P2 ;  /* 0x0000004f10137211 */ /* 0x000fe200010f0eff */
[----:B------:R-:W-:Y:S01]  /*6c60*/  IMAD R76, R78, 0x8, R21 ;  /* 0x000000084e4c7824 */ /* 0x000fe200078e0215 */
[-C--:B------:R-:W-:Y:S02]  /*6c70*/  LEA R46, P3, R24, R31.reuse, 0x1 ;  /* 0x0000001f182e7211 */ /* 0x080fe400078608ff */
[-C--:B------:R-:W-:Y:S01]  /*6c80*/  LEA R38, P2, R25, R31.reuse, 0x1 ;  /* 0x0000001f19267211 */ /* 0x080fe200078408ff */
[----:B------:R-:W-:Y:S01]  /*6c90*/  IMAD R77, R78, 0x8, R76 ;  /* 0x000000084e4d7824 */ /* 0x000fe200078e024c */
[----:B------:R-:W-:Y:S02]  /*6ca0*/  LEA R22, P1, R23, R31, 0x1 ;  /* 0x0000001f17167211 */ /* 0x000fe400078208ff */
[----:B------:R-:W-:-:S02]  /*6cb0*/  LEA.HI.X.SX32 R47, R24, R79, 0x1, P3 ;  /* 0x0000004f182f7211 */ /* 0x000fc400018f0eff */
[----:B------:R-:W-:Y:S02]  /*6cc0*/  LEA.HI.X.SX32 R39, R25, R79, 0x1, P2 ;  /* 0x0000004f19277211 */ /* 0x000fe400010f0eff */
[-C--:B------:R-:W-:Y:S02]  /*6cd0*/  LEA R34, P3, R20, R31.reuse, 0x1 ;  /* 0x0000001f14227211 */ /* 0x080fe400078608ff */
[----:B------:R-:W-:Y:S02]  /*6ce0*/  LEA R24, P2, R76, R31, 0x1 ;  /* 0x0000001f4c187211 */ /* 0x000fe400078408ff */
[----:B------:R-:W-:Y:S02]  /*6cf0*/  LEA.HI.X.SX32 R23, R23, R79, 0x1, P1 ;  /* 0x0000004f17177211 */ /* 0x000fe400008f0eff */
[----:B------:R-:W-:Y:S02]  /*6d00*/  LEA R42, P1, R17, R31, 0x1 ;  /* 0x0000001f112a7211 */ /* 0x000fe400078208ff */
[----:B------:R-:W-:-:S02]  /*6d10*/  LEA.HI.X.SX32 R35, R20, R79, 0x1, P3 ;  /* 0x0000004f14237211 */ /* 0x000fc400018f0eff */
[----:B------:R-:W-:Y:S01]  /*6d20*/  LEA.HI.X.SX32 R25, R76, R79, 0x1, P2 ;  /* 0x0000004f4c197211 */ /* 0x000fe200010f0eff */
[----:B------:R-:W-:Y:S01]  /*6d30*/  FMUL R76, R101, 8388608 ;  /* 0x4b000000654c7820 */ /* 0x000fe20000400000 */
[----:B------:R-:W-:Y:S02]  /*6d40*/  LEA R16, P3, R77, R31, 0x1 ;  /* 0x0000001f4d107211 */ /* 0x000fe400078608ff */
[----:B------:R-:W-:Y:S02]  /*6d50*/  FSETP.GEU.AND P2, PT, R104, 1.175494350822287508e-38, PT ;  /* 0x008000006800780b */ /* 0x000fe40003f4e000 */
[----:B------:R-:W-:Y:S02]  /*6d60*/  LEA.HI.X.SX32 R43, R17, R79, 0x1, P1 ;  /* 0x0000004f112b7211 */ /* 0x000fe400008f0eff */
[----:B------:R-:W-:Y:S02]  /*6d70*/  LEA R78, R78, R77, 0x3 ;  /* 0x0000004d4e4e7211 */ /* 0x000fe400078e18ff */
[----:B------:R-:W-:-:S02]  /*6d80*/  LEA.HI.X.SX32 R17, R77, R79, 0x1, P3 ;  /* 0x0000004f4d117211 */ /* 0x000fc400018f0eff */
[----:B------:R-:W-:Y:S02]  /*6d90*/  FSEL R8, R13, R104, !P2 ;  /* 0x000000680d087208 */ /* 0x000fe40005000000 */
[----:B------:R-:W-:Y:S02]  /*6da0*/  FSETP.GEU.AND P3, PT, R101, 1.175494350822287508e-38, PT ;  /* 0x008000006500780b */ /* 0x000fe40003f6e000 */
[-C--:B------:R-:W-:Y:S02]  /*6db0*/  LEA R30, P1, R21, R31.reuse, 0x1 ;  /* 0x0000001f151e7211 */ /* 0x080fe400078208ff */
[----:B------:R-:W-:Y:S02]  /*6dc0*/  LEA R20, P4, R78, R31, 0x1 ;  /* 0x0000001f4e147211 */ /* 0x000fe400078808ff */
[----:B------:R-:W-:Y:S02]  /*6dd0*/  IADD3 R13, R8, -0x3f3504f3, RZ ;  /* 0xc0cafb0d080d7810 */ /* 0x000fe40007ffe0ff */
[----:B------:R-:W-:Y:S01]  /*6de0*/  FSEL R7, R76, R101, !P3 ;  /* 0x000000654c077208 */ /* 0x000fe20005800000 */
[----:B------:R-:W-:Y:S01]  /*6df0*/  FMUL R76, R91, 8388608 ;  /* 0x4b0000005b4c7820 */ /* 0x000fe20000400000 */
[----:B------:R-:W-:-:S02]  /*6e00*/  LEA.HI.X.SX32 R31, R21, R79, 0x1, P1 ;  /* 0x0000004f151f7211 */ /* 0x000fc400008f0eff */
[----:B------:R-:W-:Y:S02]  /*6e10*/  LEA.HI.X.SX32 R21, R78, R79, 0x1, P4 ;  /* 0x0000004f4e157211 */ /* 0x000fe400020f0eff */
[----:B------:R-:W-:Y:S02]  /*6e20*/  LOP3.LUT R79, R13, 0xff800000, RZ, 0xc0, !PT ;  /* 0xff8000000d4f7812 */ /* 0x000fe400078ec0ff */
[----:B------:R-:W-:Y:S02]  /*6e30*/  IADD3 R13, R7, -0x3f3504f3, RZ ;  /* 0xc0cafb0d070d7810 */ /* 0x000fe40007ffe0ff */
[----:B------:R-:W-:Y:S01]  /*6e40*/  FSETP.GEU.AND P4, PT, R91, 1.175494350822287508e-38, PT ;  /* 0x008000005b00780b */ /* 0x000fe20003f8e000 */
[----:B------:R-:W0:Y:S01]  /*6e50*/  I2F R77, R79 ;  /* 0x0000004f004d7306 */ /* 0x000e220000201400 */
[----:B------:R-:W-:Y:S01]  /*6e60*/  LOP3.LUT R82, R13, 0xff800000, RZ, 0xc0, !PT ;  /* 0xff8000000d527812 */ /* 0x000fe200078ec0ff */
[----:B------:R-:W-:Y:S01]  /*6e70*/  FMUL R13, R88, 8388608 ;  /* 0x4b000000580d7820 */ /* 0x000fe20000400000 */
[----:B------:R-:W-:-:S02]  /*6e80*/  FSEL R6, R76, R91, !P4 ;  /* 0x0000005b4c067208 */ /* 0x000fc40006000000 */
[----:B------:R-:W-:Y:S02]  /*6e90*/  FSETP.GT.AND P1, PT, |R88|, 8.50705917302346158658e+37, PT ;  /* 0x7e8000005800780b */ /* 0x000fe40003f24200 */
[----:B------:R-:W-:Y:S01]  /*6ea0*/  IADD3 R76, R6, -0x3f3504f3, RZ ;  /* 0xc0cafb0d064c7810 */ /* 0x000fe20007ffe0ff */
[----:B------:R-:W1:Y:S01]  /*6eb0*/  I2F R81, R82 ;  /* 0x0000005200517306 */ /* 0x000e620000201400 */
[----:B------:R-:W-:Y:S02]  /*6ec0*/  FSEL R13, R13, R88, !P5 ;  /* 0x000000580d0d7208 */ /* 0x000fe40006800000 */
[----:B------:R-:W-:Y:S02]  /*6ed0*/  LOP3.LUT R83, R76, 0xff800000, RZ, 0xc0, !PT ;  /* 0xff8000004c537812 */ /* 0x000fe400078ec0ff */
[----:B------:R-:W-:Y:S02]  /*6ee0*/  IADD3 R76, R13, -0x3f3504f3, RZ ;  /* 0xc0cafb0d0d4c7810 */ /* 0x000fe40007ffe0ff */
[----:B------:R-:W-:Y:S01]  /*6ef0*/  FSEL R78, RZ, -23, P3 ;  /* 0xc1b80000ff4e7808 */ /* 0x000fe20001800000 */
[----:B------:R-:W2:Y:S01]  /*6f00*/  I2F R85, R83 ;  /* 0x0000005300557306 */ /* 0x000ea20000201400 */
[----:B------:R-:W-:Y:S01]  /*6f10*/  LOP3.LUT R86, R76, 0xff800000, RZ, 0xc0, !PT ;  /* 0xff8000004c567812 */ /* 0x000fe200078ec0ff */
[----:B------:R-:W-:Y:S01]  /*6f20*/  @P1 FMUL R127, R127, 0.25 ;  /* 0x3e8000007f7f1820 */ /* 0x000fe20000400000 */
[----:B------:R-:W-:Y:S01]  /*6f30*/  FSEL R76, RZ, -23, P2 ;  /* 0xc1b80000ff4c7808 */ /* 0x000fe20001000000 */
[----:B------:R-:W-:Y:S01]  /*6f40*/  @P1 FMUL R126, R126, 0.25 ;  /* 0x3e8000007e7e1820 */ /* 0x000fe20000400000 */
[C---:B------:R-:W-:Y:S01]  /*6f50*/  FSETP.GEU.AND P2, PT, |R88|.reuse, 1.175494350822287508e-38, PT ;  /* 0x008000005800780b */ /* 0x040fe20003f4e200 */
[----:B------:R-:W-:Y:S01]  /*6f60*/  @P1 FMUL R88, R88, 0.25 ;  /* 0x3e80000058581820 */ /* 0x000fe20000400000 */
[----:B------:R-:W-:Y:S01]  /*6f70*/  FSEL R80, RZ, -23, P4 ;  /* 0xc1b80000ff507808 */ /* 0x000fe20002000000 */
[----:B0-----:R-:W-:Y:S01]  /*6f80*/  FFMA.FTZ R76, R77, 1.1920928955078125e-07, R76 ;  /* 0x340000004d4c7823 */ /* 0x001fe2000001004c */
[----:B------:R-:W-:Y:S01]  /*6f90*/  FSETP.GT.AND P3, PT, |R91|, 8.50705917302346158658e+37, PT ;  /* 0x7e8000005b00780b */ /* 0x000fe20003f64200 */
[----:B-1----:R-:W-:Y:S01]  /*6fa0*/  FFMA.FTZ R77, R81, 1.1920928955078125e-07, R78 ;  /* 0x34000000514d7823 */ /* 0x002fe2000001004e */
[----:B------:R-:W0:Y:S01]  /*6fb0*/  I2F R87, R86 ;  /* 0x0000005600577306 */ /* 0x000e220000201400 */
[----:B------:R-:W-:Y:S01]  /*6fc0*/  FSETP.GEU.AND P4, PT, |R91|, 1.175494350822287508e-38, PT ;  /* 0x008000005b00780b */ /* 0x000fe20003f8e200 */
[----:B------:R-:W-:Y:S01]  /*6fd0*/  @P1 FMUL R123, R123, 0.25 ;  /* 0x3e8000007b7b1820 */ /* 0x000fe20000400000 */
[----:B------:R-:W-:Y:S01]  /*6fe0*/  FSETP.GEU.AND P5, PT, |R101|, 1.175494350822287508e-38, PT ;  /* 0x008000006500780b */ /* 0x000fe20003fae200 */
[----:B------:R-:W-:Y:S01]  /*6ff0*/  @P1 FMUL R122, R122, 0.25 ;  /* 0x3e8000007a7a1820 */ /* 0x000fe20000400000 */
[----:B------:R-:W-:Y:S01]  /*7000*/  IADD3 R79, R8, -R79, RZ ;  /* 0x8000004f084f7210 */ /* 0x000fe20007ffe0ff */
[----:B--2---:R-:W-:Y:S01]  /*7010*/  FFMA.FTZ R78, R85, 1.1920928955078125e-07, R80 ;  /* 0x34000000554e7823 */ /* 0x004fe20000010050 */
[----:B------:R-:W-:Y:S01]  /*7020*/  IADD3 R83, R6, -R83, RZ ;  /* 0x8000005306537210 */ /* 0x000fe20007ffe0ff */
[----:B------:R-:W-:-:S02]  /*7030*/  @!P2 FMUL R88, R88, 16777216 ;  /* 0x4b8000005858a820 */ /* 0x000fc40000400000 */
[----:B------:R-:W-:Y:S02]  /*7040*/  @P1 FMUL R119, R119, 0.25 ;  /* 0x3e80000077771820 */ /* 0x000fe40000400000 */
[----:B------:R-:W1:Y:S01]  /*7050*/  MUFU.RCP R80, R88 ;  /* 0x0000005800507308 */ /* 0x000e620000001000 */
[----:B------:R-:W-:Y:S02]  /*7060*/  @P1 FMUL R118, R118, 0.25 ;  /* 0x3e80000076761820 */ /* 0x000fe40000400000 */
[----:B------:R-:W-:Y:S02]  /*7070*/  @P1 FMUL R115, R115, 0.25 ;  /* 0x3e80000073731820 */ /* 0x000fe40000400000 */
[----:B------:R-:W-:Y:S01]  /*7080*/  @P1 FMUL R114, R114, 0.25 ;  /* 0x3e80000072721820 */ /* 0x000fe20000400000 */
[----:B------:R-:W-:Y:S01]  /*7090*/  FSETP.GT.AND P1, PT, |R101|, 8.50705917302346158658e+37, PT ;  /* 0x7e8000006500780b */ /* 0x000fe20003f24200 */
[----:B------:R-:W-:Y:S02]  /*70a0*/  @P3 FMUL R91, R91, 0.25 ;  /* 0x3e8000005b5b3820 */ /* 0x000fe40000400000 */
[----:B------:R-:W-:-:S02]  /*70b0*/  @!P2 FMUL R127, R127, 16777216 ;  /* 0x4b8000007f7fa820 */ /* 0x000fc40000400000 */
[----:B------:R-:W-:Y:S02]  /*70c0*/  @!P2 FMUL R126, R126, 16777216 ;  /* 0x4b8000007e7ea820 */ /* 0x000fe40000400000 */
[----:B------:R-:W-:Y:S02]  /*70d0*/  @!P2 FMUL R123, R123, 16777216 ;  /* 0x4b8000007b7ba820 */ /* 0x000fe40000400000 */
[----:B------:R-:W-:Y:S02]  /*70e0*/  @!P2 FMUL R122, R122, 16777216 ;  /* 0x4b8000007a7aa820 */ /* 0x000fe40000400000 */
[----:B------:R-:W-:Y:S02]  /*70f0*/  @!P2 FMUL R119, R119, 16777216 ;  /* 0x4b8000007777a820 */ /* 0x000fe40000400000 */
[----:B------:R-:W-:Y:S02]  /*7100*/  @!P2 FMUL R118, R118, 16777216 ;  /* 0x4b8000007676a820 */ /* 0x000fe40000400000 */
[----:B------:R-:W-:-:S02]  /*7110*/  @!P2 FMUL R115, R115, 16777216 ;  /* 0x4b8000007373a820 */ /* 0x000fc40000400000 */
[----:B------:R-:W-:Y:S01]  /*7120*/  @!P2 FMUL R114, R114, 16777216 ;  /* 0x4b8000007272a820 */ /* 0x000fe20000400000 */
[----:B------:R-:W-:Y:S01]  /*7130*/  FSETP.GT.AND P2, PT, |R104|, 8.50705917302346158658e+37, PT ;  /* 0x7e8000006800780b */ /* 0x000fe20003f44200 */
[----:B------:R-:W-:Y:S02]  /*7140*/  @!P4 FMUL R91, R91, 16777216 ;  /* 0x4b8000005b5bc820 */ /* 0x000fe40000400000 */
[----:B0-----:R-:W-:Y:S02]  /*7150*/  FFMA.FTZ R87, R87, 1.1920928955078125e-07, R84 ;  /* 0x3400000057577823 */ /* 0x001fe40000010054 */
[C---:B-1----:R-:W-:Y:S02]  /*7160*/  FMUL R81, R80.reuse, R127 ;  /* 0x0000007f50517220 */ /* 0x042fe40000400000 */
[C---:B------:R-:W-:Y:S02]  /*7170*/  FMUL R84, R80.reuse, R126 ;  /* 0x0000007e50547220 */ /* 0x040fe40000400000 */
[----:B------:R-:W-:-:S02]  /*7180*/  FMUL R90, R80, R123 ;  /* 0x0000007b505a7220 */ /* 0x000fc40000400000 */
[C---:B------:R-:W-:Y:S02]  /*7190*/  FMUL R89, R80.reuse, R122 ;  /* 0x0000007a50597220 */ /* 0x040fe40000400000 */
[C---:B------:R-:W-:Y:S02]  /*71a0*/  FMUL R93, R80.reuse, R119 ;  /* 0x00000077505d7220 */ /* 0x040fe40000400000 */
[----:B------:R-:W-:Y:S01]  /*71b0*/  FMUL R94, R80, R118 ;  /* 0x00000076505e7220 */ /* 0x000fe20000400000 */
[----:B------:R-:W-:Y:S01]  /*71c0*/  F2FP.PACK_AB R89, R84, R89 ;  /* 0x000000595459723e */ /* 0x000fe200000000ff */
[C---:B------:R-:W-:Y:S02]  /*71d0*/  FMUL R98, R80.reuse, R115 ;  /* 0x0000007350627220 */ /* 0x040fe40000400000 */
[----:B------:R-:W-:Y:S02]  /*71e0*/  FMUL R97, R80, R114 ;  /* 0x0000007250617220 */ /* 0x000fe40000400000 */
[----:B------:R-:W0:Y:S01]  /*71f0*/  MUFU.RCP R80, R91 ;  /* 0x0000005b00507308 */ /* 0x000e220000001000 */
[----:B------:R-:W-:Y:S01]  /*7200*/  @P3 FMUL R125, R125, 0.25 ;  /* 0x3e8000007d7d3820 */ /* 0x000fe20000400000 */
[----:B------:R-:W-:Y:S01]  /*7210*/  F2FP.PACK_AB R98, R93, R98 ;  /* 0x000000625d62723e */ /* 0x000fe200000000ff */
[----:B------:R-:W-:-:S02]  /*7220*/  @P3 FMUL R124, R124, 0.25 ;  /* 0x3e8000007c7c3820 */ /* 0x000fc40000400000 */
[----:B------:R-:W-:Y:S02]  /*7230*/  @P3 FMUL R121, R121, 0.25 ;  /* 0x3e80000079793820 */ /* 0x000fe40000400000 */
[----:B------:R-:W-:Y:S02]  /*7240*/  @P3 FMUL R120, R120, 0.25 ;  /* 0x3e80000078783820 */ /* 0x000fe40000400000 */
[----:B------:R-:W-:Y:S02]  /*7250*/  @P3 FMUL R117, R117, 0.25 ;  /* 0x3e80000075753820 */ /* 0x000fe40000400000 */
[----:B------:R-:W-:Y:S02]  /*7260*/  @P3 FMUL R116, R116, 0.25 ;  /* 0x3e80000074743820 */ /* 0x000fe40000400000 */
[----:B------:R-:W-:Y:S02]  /*7270*/  @P3 FMUL R113, R113, 0.25 ;  /* 0x3e80000071713820 */ /* 0x000fe40000400000 */
[----:B------:R-:W-:Y:S01]  /*7280*/  @P3 FMUL R112, R112, 0.25 ;  /* 0x3e80000070703820 */ /* 0x000fe20000400000 */
[----:B------:R-:W-:Y:S01]  /*7290*/  FSETP.GEU.AND P3, PT, |R104|, 1.175494350822287508e-38, PT ;  /* 0x008000006800780b */ /* 0x000fe20003f6e200 */
[----:B------:R-:W-:-:S02]  /*72a0*/  @P1 FMUL R101, R101, 0.25 ;  /* 0x3e80000065651820 */ /* 0x000fc40000400000 */
[----:B------:R-:W-:Y:S02]  /*72b0*/  @!P4 FMUL R125, R125, 16777216 ;  /* 0x4b8000007d7dc820 */ /* 0x000fe40000400000 */
[----:B------:R-:W-:Y:S02]  /*72c0*/  @!P4 FMUL R124, R124, 16777216 ;  /* 0x4b8000007c7cc820 */ /* 0x000fe40000400000 */
[----:B------:R-:W-:Y:S02]  /*72d0*/  @!P4 FMUL R121, R121, 16777216 ;  /* 0x4b8000007979c820 */ /* 0x000fe40000400000 */
[----:B------:R-:W-:Y:S02]  /*72e0*/  @!P4 FMUL R120, R120, 16777216 ;  /* 0x4b8000007878c820 */ /* 0x000fe40000400000 */
[----:B------:R-:W-:Y:S02]  /*72f0*/  @!P4 FMUL R117, R117, 16777216 ;  /* 0x4b8000007575c820 */ /* 0x000fe40000400000 */
[----:B------:R-:W-:-:S02]  /*7300*/  @!P4 FMUL R116, R116, 16777216 ;  /* 0x4b8000007474c820 */ /* 0x000fc40000400000 */
[----:B------:R-:W-:Y:S02]  /*7310*/  @!P4 FMUL R113, R113, 16777216 ;  /* 0x4b8000007171c820 */ /* 0x000fe40000400000 */
[----:B------:R-:W-:Y:S01]  /*7320*/  @!P4 FMUL R112, R112, 16777216 ;  /* 0x4b8000007070c820 */ /* 0x000fe20000400000 */
[----:B------:R-:W-:Y:S01]  /*7330*/  ISETP.GE.U32.AND P4, PT, R8, 0x7f800000, PT ;  /* 0x7f8000000800780c */ /* 0x000fe20003f86070 */
[----:B------:R-:W-:Y:S02]  /*7340*/  @!P5 FMUL R101, R101, 16777216 ;  /* 0x4b8000006565d820 */ /* 0x000fe40000400000 */
[C---:B0-----:R-:W-:Y:S02]  /*7350*/  FMUL R85, R80.reuse, R125 ;  /* 0x0000007d50557220 */ /* 0x041fe40000400000 */
[C---:B------:R-:W-:Y:S02]  /*7360*/  FMUL R88, R80.reuse, R124 ;  /* 0x0000007c50587220 */ /* 0x040fe40000400000 */
[----:B------:R-:W-:-:S02]  /*7370*/  FMUL R92, R80, R121 ;  /* 0x00000079505c7220 */ /* 0x000fc40000400000 */
[C---:B------:R-:W-:Y:S02]  /*7380*/  FMUL R91, R80.reuse, R120 ;  /* 0x00000078505b7220 */ /* 0x040fe40000400000 */
[C---:B------:R-:W-:Y:S02]  /*7390*/  FMUL R95, R80.reuse, R117 ;  /* 0x00000075505f7220 */ /* 0x040fe40000400000 */
[----:B------:R-:W-:Y:S01]  /*73a0*/  FMUL R96, R80, R116 ;  /* 0x0000007450607220 */ /* 0x000fe20000400000 */
[----:B------:R-:W-:Y:S01]  /*73b0*/  F2FP.PACK_AB R121, R88, R91 ;  /* 0x0000005b5879723e */ /* 0x000fe200000000ff */
[----:B------:R-:W-:Y:S01]  /*73c0*/  FMUL R100, R80, R113 ;  /* 0x0000007150647220 */ /* 0x000fe20000400000 */
[----:B------:R-:W-:Y:S01]  /*73d0*/  F2FP.PACK_AB R88, R94, R97 ;  /* 0x000000615e58723e */ /* 0x000fe200000000ff */
[----:B------:R-:W-:Y:S02]  /*73e0*/  FMUL R99, R80, R112 ;  /* 0x0000007050637220 */ /* 0x000fe40000400000 */
[----:B------:R-:W0:Y:S01]  /*73f0*/  MUFU.RCP R80, R101 ;  /* 0x0000006500507308 */ /* 0x000e220000001000 */
[----:B------:R-:W-:Y:S01]  /*7400*/  @P1 FMUL R105, R105, 0.25 ;  /* 0x3e80000069691820 */ /* 0x000fe20000400000 */
[----:B------:R-:W-:Y:S01]  /*7410*/  F2FP.PACK_AB R100, R95, R100 ;  /* 0x000000645f64723e */ /* 0x000fe200000000ff */
[----:B------:R-:W-:Y:S01]  /*7420*/  @P1 FMUL R109, R109, 0.25 ;  /* 0x3e8000006d6d1820 */ /* 0x000fe20000400000 */
[----:B------:R-:W-:Y:S01]  /*7430*/  F2FP.PACK_AB R120, R96, R99 ;  /* 0x000000636078723e */ /* 0x000fe200000000ff */
[----:B------:R-:W-:Y:S01]  /*7440*/  @P1 FMUL R103, R103, 0.25 ;  /* 0x3e80000067671820 */ /* 0x000fe20000400000 */
[----:B------:R-:W-:Y:S01]  /*7450*/  F2FP.PACK_AB R99, R81, R90 ;  /* 0x0000005a5163723e */ /* 0x000fe200000000ff */
[----:B------:R-:W-:-:S02]  /*7460*/  @P1 FMUL R129, R129, 0.25 ;  /* 0x3e80000081811820 */ /* 0x000fc40000400000 */
[----:B------:R-:W-:Y:S01]  /*7470*/  @P1 FMUL R135, R135, 0.25 ;  /* 0x3e80000087871820 */ /* 0x000fe20000400000 */
[----:B------:R-:W-:Y:S01]  /*7480*/  STS.64 [R75+0x80], R120 ;  /* 0x000080784b007388 */ /* 0x000fe20000000a00 */
[----:B------:R-:W-:Y:S02]  /*7490*/  @P1 FMUL R137, R137, 0.25 ;  /* 0x3e80000089891820 */ /* 0x000fe40000400000 */
[----:B------:R-:W-:Y:S02]  /*74a0*/  @P1 FMUL R143, R143, 0.25 ;  /* 0x3e8000008f8f1820 */ /* 0x000fe40000400000 */
[----:B------:R-:W-:Y:S01]  /*74b0*/  @P1 FMUL R145, R145, 0.25 ;  /* 0x3e80000091911820 */ /* 0x000fe20000400000 */
[----:B------:R-:W-:Y:S01]  /*74c0*/  ISETP.GE.U32.AND P1, PT, R13, 0x7f800000, PT ;  /* 0x7f8000000d00780c */ /* 0x000fe20003f26070 */
        /* <DEDUP_REMOVED lines=9> */
[----:B------:R-:W-:Y:S01]  /*7560*/  ISETP.GE.U32.AND P5, PT, R7, 0x7f800000, PT ;  /* 0x7f8000000700780c */ /* 0x000fe20003fa6070 */
[----:B------:R-:W-:Y:S02]  /*7570*/  @!P3 FMUL R104, R104, 16777216 ;  /* 0x4b8000006868b820 */ /* 0x000fe40000400000 */
[C---:B0-----:R-:W-:Y:S02]  /*7580*/  FMUL R102, R80.reuse, R105 ;  /* 0x0000006950667220 */ /* 0x041fe40000400000 */
[C---:B------:R-:W-:Y:S02]  /*7590*/  FMUL R106, R80.reuse, R109 ;  /* 0x0000006d506a7220 */ /* 0x040fe40000400000 */
[C---:B------:R-:W-:Y:S02]  /*75a0*/  FMUL R101, R80.reuse, R103 ;  /* 0x0000006750657220 */ /* 0x040fe40000400000 */
[----:B------:R-:W-:-:S02]  /*75b0*/  FMUL R105, R80, R129 ;  /* 0x0000008150697220 */ /* 0x000fc40000400000 */
        /* <DEDUP_REMOVED lines=15> */
[----:B------:R-:W-:Y:S01]  /*76b0*/  FSETP.NEU.AND P2, PT, R8, RZ, PT ;  /* 0x000000ff0800720b */ /* 0x000fe20003f4d000 */
        /* <DEDUP_REMOVED lines=9> */
[C---:B0-----:R-:W-:Y:S02]  /*7750*/  FMUL R112, R80.reuse, R141 ;  /* 0x0000008d50707220 */ /* 0x041fe40000400000 */
[C---:B------:R-:W-:Y:S02]  /*7760*/  FMUL R115, R80.reuse, R149 ;  /* 0x0000009550737220 */ /* 0x040fe40000400000 */
[C---:B------:R-:W-:Y:S02]  /*7770*/  FMUL R103, R80.reuse, R107 ;  /* 0x0000006b50677220 */ /* 0x040fe40000400000 */
[----:B------:R-:W-:Y:S01]  /*7780*/  FMUL R104, R80, R111 ;  /* 0x0000006f50687220 */ /* 0x000fe20000400000 */
[----:B------:R-:W-:Y:S01]  /*7790*/  F2FP.PACK_AB R118, R112, R115 ;  /* 0x000000737076723e */ /* 0x000fe200000000ff */
[C---:B------:R-:W-:Y:S01]  /*77a0*/  FMUL R107, R80.reuse, R133 ;  /* 0x00000085506b7220 */ /* 0x040fe20000400000 */
[----:B------:R-:W-:Y:S01]  /*77b0*/  F2FP.PACK_AB R115, R101, R106 ;  /* 0x0000006a6573723e */ /* 0x000fe200000000ff */
[C---:B------:R-:W-:Y:S01]  /*77c0*/  FMUL R108, R80.reuse, R131 ;  /* 0x00000083506c7220 */ /* 0x040fe20000400000 */
[----:B------:R-:W-:Y:S01]  /*77d0*/  F2FP.PACK_AB R101, R85, R92 ;  /* 0x0000005c5565723e */ /* 0x000fe200000000ff */
[----:B------:R-:W-:Y:S01]  /*77e0*/  FMUL R111, R80, R139 ;  /* 0x0000008b506f7220 */ /* 0x000fe20000400000 */
[----:B------:R-:W-:Y:S01]  /*77f0*/  F2FP.PACK_AB R119, R104, R107 ;  /* 0x0000006b6877723e */ /* 0x000fe200000000ff */
[----:B------:R-:W-:Y:S01]  /*7800*/  FMUL R116, R80, R147 ;  /* 0x0000009350747220 */ /* 0x000fe20000400000 */
[----:B------:R-:W-:Y:S01]  /*7810*/  F2FP.PACK_AB R117, R103, R108 ;  /* 0x0000006c6775723e */ /* 0x000fe200000000ff */
[----:B------:R-:W-:Y:S01]  /*7820*/  STS.64 [R75+0x180], R100 ;  /* 0x000180644b007388 */ /* 0x000fe20000000a00 */
[----:B------:R-:W-:Y:S01]  /*7830*/  F2FP.PACK_AB R104, R110, R113 ;  /* 0x000000716e68723e */ /* 0x000fe200000000ff */
[----:B------:R-:W-:Y:S01]  /*7840*/  IMAD.IADD R82, R7, 0x1, -R82 ;  /* 0x0000000107527824 */ /* 0x000fe200078e0a52 */
[----:B------:R-:W-:Y:S01]  /*7850*/  F2FP.PACK_AB R116, R111, R116 ;  /* 0x000000746f74723e */ /* 0x000fe200000000ff */
[----:B------:R-:W-:Y:S01]  /*7860*/  STS.64 [R75], R118 ;  /* 0x000000764b007388 */ /* 0x000fe20000000a00 */
[----:B------:R-:W-:Y:S01]  /*7870*/  LOP3.LUT R85, R75, 0x40, RZ, 0x3c, !PT ;  /* 0x000000404b557812 */ /* 0x000fe200078e3cff */
[----:B------:R-:W-:-:S02]  /*7880*/  IMAD.MOV.U32 R122, RZ, RZ, 0x3dc6b27f ;  /* 0x3dc6b27fff7a7424 */ /* 0x000fc400078e00ff */
[----:B------:R0:W-:Y:S01]  /*7890*/  STS.64 [R75+0x100], R116 ;  /* 0x000100744b007388 */ /* 0x0001e20000000a00 */
[----:B------:R-:W-:Y:S02]  /*78a0*/  FADD R82, R82, -1 ;  /* 0xbf80000052527421 */ /* 0x000fe40000000000 */
[----:B------:R-:W-:Y:S01]  /*78b0*/  FADD R79, R79, -1 ;  /* 0xbf8000004f4f7421 */ /* 0x000fe20000000000 */
[----:B------:R-:W-:Y:S01]  /*78c0*/  STS.64 [R85+0x2000], R104 ;  /* 0x0020006855007388 */ /* 0x000fe20000000a00 */
[----:B------:R-:W-:Y:S02]  /*78d0*/  FADD R83, R83, -1 ;  /* 0xbf80000053537421 */ /* 0x000fe40000000000 */
[-C--:B------:R-:W-:Y:S01]  /*78e0*/  FFMA.FTZ R80, R79, R122.reuse, -0.16845393180847167969 ;  /* 0xbe2c7f304f507423 */ /* 0x080fe2000001007a */
[----:B------:R-:W-:Y:S01]  /*78f0*/  STS.64 [R85+0x2100], R114 ;  /* 0x0021007255007388 */ /* 0x000fe20000000a00 */
[----:B------:R-:W-:Y:S02]  /*7900*/  FFMA.FTZ R84, R83, R122, -0.16845393180847167969 ;  /* 0xbe2c7f3053547423 */ /* 0x000fe4000001007a */
[----:B------:R-:W-:Y:S01]  /*7910*/  FFMA.FTZ R80, R79, R80, 0.1716887056827545166 ;  /* 0x3e2fcf2a4f507423 */ /* 0x000fe20000010050 */
[----:B------:R-:W-:Y:S01]  /*7920*/  STS.64 [R85+0x2080], R88 ;  /* 0x0020805855007388 */ /* 0x000fe20000000a00 */
[----:B0-----:R-:W-:-:S02]  /*7930*/  FFMA.FTZ R75, R82, R122, -0.16845393180847167969 ;  /* 0xbe2c7f30524b7423 */ /* 0x001fc4000001007a */
[----:B------:R-:W-:Y:S01]  /*7940*/  FFMA.FTZ R80, R79, R80, -0.17900948226451873779 ;  /* 0xbe374e434f507423 */ /* 0x000fe20000010050 */
[----:B------:R-:W-:Y:S01]  /*7950*/  STS.64 [R85+0x2180], R98 ;  /* 0x0021806255007388 */ /* 0x000fe20000000a00 */
[C---:B------:R-:W-:Y:S02]  /*7960*/  FFMA.FTZ R75, R82.reuse, R75, 0.1716887056827545166 ;  /* 0x3e2fcf2a524b7423 */ /* 0x040fe4000001004b */
[----:B------:R-:W-:Y:S01]  /*7970*/  FFMA.FTZ R84, R83, R84, 0.1716887056827545166 ;  /* 0x3e2fcf2a53547423 */ /* 0x000fe20000010054 */
[----:B------:R-:W-:Y:S01]  /*7980*/  BAR.SYNC.DEFER_BLOCKING 0x0 ;  /* 0x0000000000007b1d */ /* 0x000fe20000010000 */
[C---:B------:R-:W-:Y:S02]  /*7990*/  FFMA.FTZ R75, R82.reuse, R75, -0.17900948226451873779 ;  /* 0xbe374e43524b7423 */ /* 0x040fe4000001004b */
[----:B------:R-:W-:Y:S02]  /*79a0*/  FFMA.FTZ R80, R79, R80, 0.20512372255325317383 ;  /* 0x3e520bf44f507423 */ /* 0x000fe40000010050 */
[----:B------:R-:W-:-:S02]  /*79b0*/  FFMA.FTZ R75, R82, R75, 0.20512372255325317383 ;  /* 0x3e520bf4524b7423 */ /* 0x000fc4000001004b */
[----:B------:R-:W-:Y:S02]  /*79c0*/  FFMA.FTZ R84, R83, R84, -0.17900948226451873779 ;  /* 0xbe374e4353547423 */ /* 0x000fe40000010054 */
[----:B------:R-:W-:Y:S02]  /*79d0*/  IMAD.IADD R86, R13, 0x1, -R86 ;  /* 0x000000010d567824 */ /* 0x000fe400078e0a56 */
[----:B------:R-:W-:Y:S02]  /*79e0*/  FFMA.FTZ R75, R82, R75, -0.24046532809734344482 ;  /* 0xbe763c8b524b7423 */ /* 0x000fe4000001004b */
[----:B------:R-:W-:Y:S02]  /*79f0*/  FFMA.FTZ R80, R79, R80, -0.24046532809734344482 ;  /* 0xbe763c8b4f507423 */ /* 0x000fe40000010050 */
[----:B------:R-:W-:Y:S02]  /*7a00*/  FFMA.FTZ R84, R83, R84, 0.20512372255325317383 ;  /* 0x3e520bf453547423 */ /* 0x000fe40000010054 */
[----:B------:R-:W-:-:S02]  /*7a10*/  FADD R86, R86, -1 ;  /* 0xbf80000056567421 */ /* 0x000fc40000000000 */
[----:B------:R-:W-:Y:S02]  /*7a20*/  FFMA.FTZ R75, R82, R75, 0.28857114911079406738 ;  /* 0x3e93bf99524b7423 */ /* 0x000fe4000001004b */
[----:B------:R-:W-:Y:S02]  /*7a30*/  FFMA.FTZ R80, R79, R80, 0.28857114911079406738 ;  /* 0x3e93bf994f507423 */ /* 0x000fe40000010050 */
[----:B------:R-:W-:Y:S01]  /*7a40*/  FFMA.FTZ R84, R83, R84, -0.24046532809734344482 ;  /* 0xbe763c8b53547423 */ /* 0x000fe20000010054 */
[----:B------:R-:W0:Y:S01]  /*7a50*/  LDS.64 R88, [R74] ;  /* 0x000000004a587984 */ /* 0x000e220000000a00 */
[----:B------:R-:W-:Y:S02]  /*7a60*/  FFMA.FTZ R81, R86, R122, -0.16845393180847167969 ;  /* 0xbe2c7f3056517423 */ /* 0x000fe4000001007a */
[----:B------:R-:W-:Y:S01]  /*7a70*/  FFMA.FTZ R75, R82, R75, -0.36067417263984680176 ;  /* 0xbeb8aa49524b7423 */ /* 0x000fe2000001004b */
[----:B------:R-:W1:Y:S01]  /*7a80*/  LDS.64 R90, [R74+0x200] ;  /* 0x000200004a5a7984 */ /* 0x000e620000000a00 */
[----:B------:R-:W-:-:S02]  /*7a90*/  FFMA.FTZ R80, R79, R80, -0.36067417263984680176 ;  /* 0xbeb8aa494f507423 */ /* 0x000fc40000010050 */
[----:B------:R-:W-:Y:S01]  /*7aa0*/  FFMA.FTZ R84, R83, R84, 0.28857114911079406738 ;  /* 0x3e93bf9953547423 */ /* 0x000fe20000010054 */
[----:B------:R-:W2:Y:S01]  /*7ab0*/  LDS.64 R92, [R74+0x400] ;  /* 0x000400004a5c7984 */ /* 0x000ea20000000a00 */
[----:B------:R-:W-:Y:S02]  /*7ac0*/  FFMA.FTZ R81, R86, R81, 0.1716887056827545166 ;  /* 0x3e2fcf2a56517423 */ /* 0x000fe40000010051 */
[----:B------:R-:W-:Y:S01]  /*7ad0*/  FFMA.FTZ R75, R82, R75, 0.48089820146560668945 ;  /* 0x3ef6384a524b7423 */ /* 0x000fe2000001004b */
[----:B------:R-:W3:Y:S01]  /*7ae0*/  LDS.64 R94, [R74+0x600] ;  /* 0x000600004a5e7984 */ /* 0x000ee20000000a00 */
[----:B------:R-:W-:Y:S02]  /*7af0*/  FFMA.FTZ R80, R79, R80, 0.48089820146560668945 ;  /* 0x3ef6384a4f507423 */ /* 0x000fe40000010050 */
[----:B------:R-:W-:Y:S01]  /*7b00*/  FFMA.FTZ R84, R83, R84, -0.36067417263984680176 ;  /* 0xbeb8aa4953547423 */ /* 0x000fe20000010054 */
[----:B------:R-:W4:Y:S01]  /*7b10*/  LDS.64 R96, [R74+0x800] ;  /* 0x000800004a607984 */ /* 0x000f220000000a00 */
[----:B------:R-:W-:-:S02]  /*7b20*/  FFMA.FTZ R81, R86, R81, -0.17900948226451873779 ;  /* 0xbe374e4356517423 */ /* 0x000fc40000010051 */
[----:B------:R-:W-:Y:S01]  /*7b30*/  FFMA.FTZ R75, R82, R75, -0.72134751081466674805 ;  /* 0xbf38aa3b524b7423 */ /* 0x000fe2000001004b */
[----:B------:R-:W5:Y:S01]  /*7b40*/  LDS.64 R98, [R74+0xa00] ;  /* 0x000a00004a627984 */ /* 0x000f620000000a00 */
[----:B------:R-:W-:Y:S02]  /*7b50*/  FFMA.FTZ R80, R79, R80, -0.72134751081466674805 ;  /* 0xbf38aa3b4f507423 */ /* 0x000fe40000010050 */
[----:B------:R-:W-:Y:S01]  /*7b60*/  FFMA.FTZ R84, R83, R84, 0.48089820146560668945 ;  /* 0x3ef6384a53547423 */ /* 0x000fe20000010054 */
[----:B------:R-:W5:Y:S01]  /*7b70*/  LDS.64 R100, [R74+0xc00] ;  /* 0x000c00004a647984 */ /* 0x000f620000000a00 */
[----:B------:R-:W-:Y:S02]  /*7b80*/  FFMA.FTZ R81, R86, R81, 0.20512372255325317383 ;  /* 0x3e520bf456517423 */ /* 0x000fe40000010051 */
[----:B------:R-:W-:Y:S01]  /*7b90*/  FMUL R75, R82, R75 ;  /* 0x0000004b524b7220 */ /* 0x000fe20000400000 */
[----:B------:R0:W5:Y:S01]  /*7ba0*/  LDS.64 R102, [R74+0xe00] ;  /* 0x000e00004a667984 */ /* 0x0001620000000a00 */
[----:B------:R-:W-:-:S02]  /*7bb0*/  FMUL R80, R79, R80 ;  /* 0x000000504f507220 */ /* 0x000fc40000400000 */
[----:B------:R-:W-:Y:S02]  /*7bc0*/  FFMA.FTZ R84, R83, R84, -0.72134751081466674805 ;  /* 0xbf38aa3b53547423 */ /* 0x000fe40000010054 */
[----:B------:R-:W-:Y:S02]  /*7bd0*/  FFMA.FTZ R81, R86, R81, -0.24046532809734344482 ;  /* 0xbe763c8b56517423 */ /* 0x000fe40000010051 */
[----:B------:R-:W-:Y:S02]  /*7be0*/  FMUL R75, R82, R75 ;  /* 0x0000004b524b7220 */ /* 0x000fe40000400000 */
[----:B------:R-:W-:Y:S02]  /*7bf0*/  FMUL R80, R79, R80 ;  /* 0x000000504f507220 */ /* 0x000fe40000400000 */
[----:B------:R-:W-:Y:S01]  /*7c00*/  FMUL R84, R83, R84 ;  /* 0x0000005453547220 */ /* 0x000fe20000400000 */
[----:B0-----:R-:W-:Y:S01]  /*7c10*/  STG.E.U16 [R14.64], R88 ;  /* 0x000000580e007986 */ /* 0x001fe2000c101504 */
[----:B------:R-:W-:-:S02]  /*7c20*/  FFMA.FTZ R81, R86, R81, 0.28857114911079406738 ;  /* 0x3e93bf9956517423 */ /* 0x000fc40000010051 */
[----:B------:R-:W-:Y:S01]  /*7c30*/  FFMA.FTZ R82, R82, 1.4426950216293334961, R75 ;  /* 0x3fb8aa3b52527823 */ /* 0x000fe2000001004b */
[----:B------:R-:W-:Y:S01]  /*7c40*/  @P4 MOV R75, 0x7f800000 ;  /* 0x7f800000004b4802 */ /* 0x000fe20000000f00 */
[----:B------:R-:W-:Y:S01]  /*7c50*/  FFMA.FTZ R79, R79, 1.4426950216293334961, R80 ;  /* 0x3fb8aa3b4f4f7823 */ /* 0x000fe20000010050 */
[----:B-1----:R0:W-:Y:S01]  /*7c60*/  STG.E.U16 [R4.64], R90 ;  /* 0x0000005a04007986 */ /* 0x0021e2000c101504 */
[C---:B------:R-:W-:Y:S02]  /*7c70*/  FMUL R84, R83.reuse, R84 ;  /* 0x0000005453547220 */ /* 0x040fe40000400000 */
[----:B------:R-:W-:Y:S01]  /*7c80*/  FFMA.FTZ R81, R86, R81, -0.36067417263984680176 ;  /* 0xbeb8aa4956517423 */ /* 0x000fe20000010051 */
[----:B--2---:R1:W-:Y:S01]  /*7c90*/  STG.E.U16 [R2.64], R92 ;  /* 0x0000005c02007986 */ /* 0x0043e2000c101504 */
[----:B------:R-:W-:Y:S02]  /*7ca0*/  FADD R76, R76, R79 ;  /* 0x0000004f4c4c7221 */ /* 0x000fe40000000000 */
[----:B------:R-:W-:Y:S01]  /*7cb0*/  @P4 FFMA.FTZ R76, R8, R75, +INF ;  /* 0x7f800000084c4423 */ /* 0x000fe2000001004b */
[----:B------:R-:W-:Y:S01]  /*7cc0*/  @P3 MOV R75, 0x7f800000 ;  /* 0x7f800000004b3802 */ /* 0x000fe20000000f00 */
[----:B------:R-:W-:Y:S01]  /*7cd0*/  FFMA.FTZ R83, R83, 1.4426950216293334961, R84 ;  /* 0x3fb8aa3b53537823 */ /* 0x000fe20000010054 */
[----:B---3--:R-:W-:Y:S01]  /*7ce0*/  STG.E.U16 [R72.64], R94 ;  /* 0x0000005e48007986 */ /* 0x008fe2000c101504 */
[----:B------:R-:W-:Y:S01]  /*7cf0*/  @P5 IMAD.MOV.U32 R74, RZ, RZ, 0x7f800000 ;  /* 0x7f800000ff4a5424 */ /* 0x000fe200078e00ff */
[----:B0-----:R-:W-:Y:S01]  /*7d00*/  PRMT R5, R90, 0x7632, R5 ;  /* 0x000076325a057816 */ /* 0x001fe20000000005 */
[----:B------:R-:W-:Y:S01]  /*7d10*/  FFMA.FTZ R81, R86, R81, 0.48089820146560668945 ;  /* 0x3ef6384a56517423 */ /* 0x000fe20000010051 */
[----:B----4-:R0:W-:Y:S01]  /*7d20*/  STG.E.U16 [R70.64], R96 ;  /* 0x0000006046007986 */ /* 0x0101e2000c101504 */
[----:B------:R-:W-:Y:S01]  /*7d30*/  FADD R77, R77, R82 ;  /* 0x000000524d4d7221 */ /* 0x000fe20000000000 */
[----:B-1----:R-:W-:Y:S01]  /*7d40*/  PRMT R3, R88, 0x7632, R3 ;  /* 0x0000763258037816 */ /* 0x002fe20000000003 */
[----:B------:R-:W-:Y:S01]  /*7d50*/  FADD R78, R78, R83 ;  /* 0x000000534e4e7221 */ /* 0x000fe20000000000 */
[----:B-----5:R1:W-:Y:S01]  /*7d60*/  STG.E.U16 [R68.64], R98 ;  /* 0x0000006244007986 */ /* 0x0203e2000c101504 */
[----:B------:R-:W-:Y:S01]  /*7d70*/  @P5 FFMA.FTZ R77, R7, R74, +INF ;  /* 0x7f800000074d5423 */ /* 0x000fe2000001004a */
[----:B------:R-:W-:Y:S01]  /*7d80*/  FSETP.NEU.AND P5, PT, R6, RZ, PT ;  /* 0x000000ff0600720b */ /* 0x000fe20003fad000 */
[----:B------:R-:W-:Y:S01]  /*7d90*/  FFMA.FTZ R81, R86, R81, -0.72134751081466674805 ;  /* 0xbf38aa3b56517423 */ /* 0x000fe20000010051 */
[----:B------:R2:W-:Y:S01]  /*7da0*/  STG.E.U16 [R66.64], R100 ;  /* 0x0000006442007986 */ /* 0x0005e2000c101504 */
[----:B------:R-:W-:Y:S01]  /*7db0*/  @P3 FFMA.FTZ R78, R6, R75, +INF ;  /* 0x7f800000064e3423 */ /* 0x000fe2000001004b */
[----:B------:R-:W-:Y:S01]  /*7dc0*/  PRMT R6, R92, 0x7632, R6 ;  /* 0x000076325c067816 */ /* 0x000fe20000000006 */
[----:B------:R-:W-:Y:S01]  /*7dd0*/  FMUL R81, R86, R81 ;  /* 0x0000005156517220 */ /* 0x000fe20000400000 */
[----:B------:R-:W-:Y:S01]  /*7de0*/  PRMT R2, R94, 0x7632, R2 ;  /* 0x000076325e027816 */ /* 0x000fe20000000002 */
[----:B------:R3:W-:Y:S01]  /*7df0*/  STG.E.U16 [R64.64], R102 ;  /* 0x0000006640007986 */ /* 0x0007e2000c101504 */
[----:B0-----:R-:W-:Y:S01]  /*7e00*/  PRMT R96, R96, 0x7632, R96 ;  /* 0x0000763260607816 */ /* 0x001fe20000000060 */
[----:B------:R-:W-:Y:S01]  /*7e10*/  FMUL R81, R86, R81 ;  /* 0x0000005156517220 */ /* 0x000fe20000400000 */
[----:B-1----:R-:W-:Y:S01]  /*7e20*/  PRMT R98, R98, 0x7632, R98 ;  /* 0x0000763262627816 */ /* 0x002fe20000000062 */
[----:B------:R-:W-:Y:S01]  /*7e30*/  STG.E.U16 [R62.64], R3 ;  /* 0x000000033e007986 */ /* 0x000fe2000c101504 */
[----:B------:R-:W-:Y:S01]  /*7e40*/  @P1 IMAD.MOV.U32 R8, RZ, RZ, 0x7f800000 ;  /* 0x7f800000ff081424 */ /* 0x000fe200078e00ff */
[----:B------:R-:W-:Y:S01]  /*7e50*/  PRMT R4, R89, 0x7632, R4 ;  /* 0x0000763259047816 */ /* 0x000fe20000000004 */
[----:B------:R-:W-:Y:S01]  /*7e60*/  FFMA.FTZ R86, R86, 1.4426950216293334961, R81 ;  /* 0x3fb8aa3b56567823 */ /* 0x000fe20000010051 */
[----:B------:R0:W-:Y:S01]  /*7e70*/  STG.E.U16 [R60.64], R5 ;  /* 0x000000053c007986 */ /* 0x0001e2000c101504 */
[----:B--2---:R-:W-:-:S02]  /*7e80*/  PRMT R100, R100, 0x7632, R100 ;  /* 0x0000763264647816 */ /* 0x004fc40000000064 */
[----:B------:R-:W-:Y:S01]  /*7e90*/  FADD R86, R87, R86 ;  /* 0x0000005657567221 */ /* 0x000fe20000000000 */
[----:B------:R1:W-:Y:S01]  /*7ea0*/  STG.E.U16 [R58.64], R6 ;  /* 0x000000063a007986 */ /* 0x0003e2000c101504 */
[----:B---3--:R-:W-:Y:S01]  /*7eb0*/  PRMT R102, R102, 0x7632, R102 ;  /* 0x0000763266667816 */ /* 0x008fe20000000066 */
[----:B------:R-:W-:Y:S01]  /*7ec0*/  @P1 FFMA.FTZ R86, R13, R8, +INF ;  /* 0x7f8000000d561423 */ /* 0x000fe20000010008 */
[----:B------:R-:W-:Y:S01]  /*7ed0*/  FSETP.NEU.AND P4, PT, R7, RZ, PT ;  /* 0x000000ff0700720b */ /* 0x000fe20003f8d000 */
[----:B------:R2:W-:Y:S01]  /*7ee0*/  STG.E.U16 [R56.64], R2 ;  /* 0x0000000238007986 */ /* 0x0005e2000c101504 */
[----:B------:R-:W-:Y:S02]  /*7ef0*/  PRMT R7, R93, 0x7632, R7 ;  /* 0x000076325d077816 */ /* 0x000fe40000000007 */
[----:B------:R-:W-:Y:S01]  /*7f00*/  PRMT R8, R95, 0x7632, R8 ;  /* 0x000076325f087816 */ /* 0x000fe20000000008 */
[----:B------:R-:W-:Y:S01]  /*7f10*/  STG.E.U16 [R54.64], R96 ;  /* 0x0000006036007986 */ /* 0x000fe2000c101504 */
[----:B------:R-:W-:-:S02]  /*7f20*/  FSETP.NEU.AND P3, PT, R13, RZ, PT ;  /* 0x000000ff0d00720b */ /* 0x000fc40003f6d000 */
[----:B0-----:R-:W-:Y:S01]  /*7f30*/  FSEL R5, R76, -INF , P2 ;  /* 0xff8000004c057808 */ /* 0x001fe20001000000 */
[----:B------:R-:W-:Y:S01]  /*7f40*/  STG.E.U16 [R48.64], R98 ;  /* 0x0000006230007986 */ /* 0x000fe2000c101504 */
[----:B-1----:R-:W-:Y:S02]  /*7f50*/  PRMT R6, R91, 0x7632, R6 ;  /* 0x000076325b067816 */ /* 0x002fe40000000006 */
[----:B------:R-:W-:Y:S01]  /*7f60*/  FSEL R3, R78, -INF , P5 ;  /* 0xff8000004e037808 */ /* 0x000fe20002800000 */
[----:B------:R-:W-:Y:S01]  /*7f70*/  STG.E.U16 [R52.64], R100 ;  /* 0x0000006434007986 */ /* 0x000fe2000c101504 */
[----:B--2---:R-:W-:Y:S01]  /*7f80*/  FSEL R2, R77, -INF , P4 ;  /* 0xff8000004d027808 */ /* 0x004fe20002000000 */
[----:B------:R-:W-:Y:S01]  /*7f90*/  FFMA R12, R5, 0.69314718246459960938, R12 ;  /* 0x3f317218050c7823 */ /* 0x000fe2000000000c */
[----:B------:R-:W-:Y:S01]  /*7fa0*/  FSEL R86, R86, -INF , P3 ;  /* 0xff80000056567808 */ /* 0x000fe20001800000 */
[----:B------:R-:W-:Y:S01]  /*7fb0*/  STG.E.U16 [R50.64], R102 ;  /* 0x0000006632007986 */ /* 0x000fe2000c101504 */
[----:B------:R-:W-:-:S02]  /*7fc0*/  FFMA R14, R3, 0.69314718246459960938, R10 ;  /* 0x3f317218030e7823 */ /* 0x000fc4000000000a */
[----:B------:R-:W-:Y:S01]  /*7fd0*/  FFMA R13, R2, 0.69314718246459960938, R11 ;  /* 0x3f317218020d7823 */ /* 0x000fe2000000000b */
[----:B------:R-:W-:Y:S01]  /*7fe0*/  STG.E.U16 [R44.64], R89 ;  /* 0x000000592c007986 */ /* 0x000fe2000c101504 */
[----:B------:R-:W-:-:S03]  /*7ff0*/  FFMA R15, R86, 0.69314718246459960938, R9 ;  /* 0x3f317218560f7823 */ /* 0x000fc60000000009 */
[----:B------:R-:W-:Y:S04]  /*8000*/  STG.E.U16 [R40.64], R91 ;  /* 0x0000005b28007986 */ /* 0x000fe8000c101504 */
[----:B------:R-:W-:Y:S04]  /*8010*/  STG.E.U16 [R36.64], R93 ;  /* 0x0000005d24007986 */ /* 0x000fe8000c101504 */
[----:B------:R0:W-:Y:S04]  /*8020*/  STG.E.U16 [R32.64], R95 ;  /* 0x0000005f20007986 */ /* 0x0001e8000c101504 */
[----:B------:R1:W-:Y:S04]  /*8030*/  STG.E.U16 [R28.64], R97 ;  /* 0x000000611c007986 */ /* 0x0003e8000c101504 */
[----:B------:R2:W-:Y:S04]  /*8040*/  STG.E.U16 [R26.64], R99 ;  /* 0x000000631a007986 */ /* 0x0005e8000c101504 */
[----:B------:R3:W-:Y:S01]  /*8050*/  STG.E.U16 [R22.64], R101 ;  /* 0x0000006516007986 */ /* 0x0007e2000c101504 */
[----:B0-----:R-:W-:-:S03]  /*8060*/  PRMT R33, R97, 0x7632, R33 ;  /* 0x0000763261217816 */ /* 0x001fc60000000021 */
[----:B------:R-:W-:Y:S01]  /*8070*/  STG.E.U16 [R18.64], R103 ;  /* 0x0000006712007986 */ /* 0x000fe2000c101504 */
[----:B-1----:R-:W-:-:S03]  /*8080*/  PRMT R29, R99, 0x7632, R29 ;  /* 0x00007632631d7816 */ /* 0x002fc6000000001d */
[----:B------:R0:W-:Y:S01]  /*8090*/  STG.E.U16 [R46.64], R4 ;  /* 0x000000042e007986 */ /* 0x0001e2000c101504 */
[----:B--2---:R-:W-:-:S03]  /*80a0*/  PRMT R27, R101, 0x7632, R27 ;  /* 0x00007632651b7816 */ /* 0x004fc6000000001b */
[----:B------:R1:W-:Y:S01]  /*80b0*/  STG.E.U16 [R42.64], R6 ;  /* 0x000000062a007986 */ /* 0x0003e2000c101504 */
[----:B---3--:R-:W-:-:S03]  /*80c0*/  PRMT R23, R103, 0x7632, R23 ;  /* 0x0000763267177816 */ /* 0x008fc60000000017 */
[----:B------:R1:W-:Y:S04]  /*80d0*/  STG.E.U16 [R38.64], R7 ;  /* 0x0000000726007986 */ /* 0x0003e8000c101504 */
[----:B------:R1:W-:Y:S01]  /*80e0*/  STG.E.U16 [R34.64], R8 ;  /* 0x0000000822007986 */ /* 0x0003e2000c101504 */
[----:B0-----:R-:W-:-:S03]  /*80f0*/  SHF.L.U32 R4, R134, 0x2, RZ ;  /* 0x0000000286047819 */ /* 0x001fc600000006ff */
[----:B------:R1:W-:Y:S01]  /*8100*/  STG.E.U16 [R30.64], R33 ;  /* 0x000000211e007986 */ /* 0x0003e2000c101504 */
[----:B------:R-:W-:-:S03]  /*8110*/  LOP3.LUT R4, R4, 0x70, RZ, 0xc0, !PT ;  /* 0x0000007004047812 */ /* 0x000fc600078ec0ff */
[----:B------:R1:W-:Y:S04]  /*8120*/  STG.E.U16 [R24.64], R29 ;  /* 0x0000001d18007986 */ /* 0x0003e8000c101504 */
[----:B------:R1:W-:Y:S04]  /*8130*/  STG.E.U16 [R16.64], R27 ;  /* 0x0000001b10007986 */ /* 0x0003e8000c101504 */
[----:B------:R1:W-:Y:S04]  /*8140*/  STG.E.U16 [R20.64], R23 ;  /* 0x0000001714007986 */ /* 0x0003e8000c101504 */
[----:B------:R-:W-:Y:S06]  /*8150*/  BAR.SYNC.DEFER_BLOCKING 0x0 ;  /* 0x0000000000007b1d */ /* 0x000fec0000010000 */
[----:B------:R1:W-:Y:S04]  /*8160*/  STS.128 [R4], R12 ;  /* 0x0000000c04007388 */ /* 0x0003e80000000c00 */
[----:B------:R-:W-:Y:S06]  /*8170*/  BAR.SYNC.DEFER_BLOCKING 0x0 ;  /* 0x0000000000007b1d */ /* 0x000fec0000010000 */
[----:B------:R-:W-:Y:S05]  /*8180*/  @P0 EXIT ;  /* 0x000000000000094d */ /* 0x000fea0003800000 */
[----:B-1----:R-:W0:Y:S01]  /*8190*/  LDS R7, [R0] ;  /* 0x0000000000077984 */ /* 0x002e220000000800 */
[----:B------:R-:W-:Y:S01]  /*81a0*/  IMAD R2, R132, c[0x0][0x1cc], RZ ;  /* 0x0000730084027a24 */ /* 0x000fe200078e02ff */
[C---:B------:R-:W-:Y:S01]  /*81b0*/  SHF.L.U32 R6, R128.reuse, 0x2, RZ ;  /* 0x0000000280067819 */ /* 0x040fe200000006ff */
[----:B------:R-:W-:-:S04]  /*81c0*/  IMAD.HI R5, R128, 0x4, RZ ;  /* 0x0000000480057827 */ /* 0x000fc800078e02ff */
[C---:B------:R-:W-:Y:S02]  /*81d0*/  IMAD.SHL.U32 R3, R2.reuse, 0x4, RZ ;  /* 0x0000000402037824 */ /* 0x040fe400078e00ff */
[----:B------:R-:W-:-:S03]  /*81e0*/  IMAD.HI R4, R2, 0x4, RZ ;  /* 0x0000000402047827 */ /* 0x000fc600078e02ff */
[----:B------:R-:W-:-:S04]  /*81f0*/  IADD3 R2, P0, P1, R6, c[0x0][0x180], R3 ;  /* 0x0000600006027a10 */ /* 0x000fc8000791e003 */
[----:B------:R-:W-:-:S05]  /*8200*/  IADD3.X R3, R5, c[0x0][0x184], R4, P0, P1 ;  /* 0x0000610005037a10 */ /* 0x000fca00007e2404 */
[----:B0-----:R-:W-:Y:S01]  /*8210*/  STG.E [R2.64], R7 ;  /* 0x0000000702007986 */ /* 0x001fe2000c101904 */
[----:B------:R-:W-:Y:S05]  /*8220*/  EXIT ;  /* 0x000000000000794d */ /* 0x000fea0003800000 */
.L_x_2:
[----:B------:R-:W-:-:S00]  /*8230*/  BRA `(.L_x_2) ;  /* 0xfffffff000007947 */ /* 0x000fc0000383ffff */
[----:B------:R-:W-:-:S00]  /*8240*/  NOP ;  /* 0x0000000000007918 */ /* 0x000fc00000000000 */
        /* <DEDUP_REMOVED lines=11> */
.L_x_3:


//--------------------- .nv.global.init           --------------------------
	.section	.nv.global.init,"aw",@progbits
.nv.global.init:
	.type		_$_str,@object
	.size		_$_str,(.L_0 - _$_str)
_$_str:
        /*0000*/ 	.byte	0x5f, 0x5f, 0x43, 0x55, 0x44, 0x41, 0x5f, 0x46, 0x54, 0x5a, 0x00
.L_0:


//--------------------- .nv.shared.attn_fwd       --------------------------
	.section	.nv.shared.attn_fwd,"aw",@nobits
	.sectionflags	@""
	.align	16
